//
// Generated by NVIDIA NVVM Compiler
//
// Compiler Build ID: CL-36424714
// Cuda compilation tools, release 13.0, V13.0.88
// Based on NVVM 20.0.0
//

.version 9.0
.target sm_100
.address_size 64

	// .globl	_Z13gemm_naive_opPKfS0_Pfiiiff2OpS2_
// _ZZ13gemm_tiled_opILi32EEvPKfS1_Pfiiiff2OpS3_E2As has been demoted
// _ZZ13gemm_tiled_opILi32EEvPKfS1_Pfiiiff2OpS3_E2Bs has been demoted
// _ZZ13gemm_tiled_opILi16EEvPKfS1_Pfiiiff2OpS3_E2As has been demoted
// _ZZ13gemm_tiled_opILi16EEvPKfS1_Pfiiiff2OpS3_E2Bs has been demoted

.visible .entry _Z13gemm_naive_opPKfS0_Pfiiiff2OpS2_(
	.param .u64 .ptr .align 1 _Z13gemm_naive_opPKfS0_Pfiiiff2OpS2__param_0,
	.param .u64 .ptr .align 1 _Z13gemm_naive_opPKfS0_Pfiiiff2OpS2__param_1,
	.param .u64 .ptr .align 1 _Z13gemm_naive_opPKfS0_Pfiiiff2OpS2__param_2,
	.param .u32 _Z13gemm_naive_opPKfS0_Pfiiiff2OpS2__param_3,
	.param .u32 _Z13gemm_naive_opPKfS0_Pfiiiff2OpS2__param_4,
	.param .u32 _Z13gemm_naive_opPKfS0_Pfiiiff2OpS2__param_5,
	.param .f32 _Z13gemm_naive_opPKfS0_Pfiiiff2OpS2__param_6,
	.param .f32 _Z13gemm_naive_opPKfS0_Pfiiiff2OpS2__param_7,
	.param .u32 _Z13gemm_naive_opPKfS0_Pfiiiff2OpS2__param_8,
	.param .u32 _Z13gemm_naive_opPKfS0_Pfiiiff2OpS2__param_9
)
{
	.reg .pred 	%p<41>;
	.reg .b32 	%r<131>;
	.reg .b32 	%f<268>;
	.reg .b64 	%rd<158>;

	ld.param.u64 	%rd12, [_Z13gemm_naive_opPKfS0_Pfiiiff2OpS2__param_0];
	ld.param.u64 	%rd13, [_Z13gemm_naive_opPKfS0_Pfiiiff2OpS2__param_1];
	ld.param.u64 	%rd11, [_Z13gemm_naive_opPKfS0_Pfiiiff2OpS2__param_2];
	ld.param.u32 	%r65, [_Z13gemm_naive_opPKfS0_Pfiiiff2OpS2__param_3];
	ld.param.u32 	%r66, [_Z13gemm_naive_opPKfS0_Pfiiiff2OpS2__param_4];
	ld.param.u32 	%r67, [_Z13gemm_naive_opPKfS0_Pfiiiff2OpS2__param_5];
	ld.param.f32 	%f48, [_Z13gemm_naive_opPKfS0_Pfiiiff2OpS2__param_6];
	ld.param.f32 	%f49, [_Z13gemm_naive_opPKfS0_Pfiiiff2OpS2__param_7];
	ld.param.u32 	%r68, [_Z13gemm_naive_opPKfS0_Pfiiiff2OpS2__param_8];
	ld.param.u32 	%r69, [_Z13gemm_naive_opPKfS0_Pfiiiff2OpS2__param_9];
	cvta.to.global.u64 	%rd1, %rd13;
	cvta.to.global.u64 	%rd2, %rd12;
	mov.u32 	%r70, %ctaid.y;
	mov.u32 	%r71, %ntid.y;
	mov.u32 	%r72, %tid.y;
	mad.lo.s32 	%r1, %r70, %r71, %r72;
	mov.u32 	%r73, %ctaid.x;
	mov.u32 	%r74, %ntid.x;
	mov.u32 	%r75, %tid.x;
	mad.lo.s32 	%r2, %r73, %r74, %r75;
	setp.ge.s32 	%p1, %r1, %r65;
	setp.ge.s32 	%p2, %r2, %r66;
	or.pred  	%p3, %p1, %p2;
	@%p3 bra 	$L__BB0_52;
	setp.lt.s32 	%p4, %r67, 1;
	mov.f32 	%f266, 0f00000000;
	@%p4 bra 	$L__BB0_49;
	setp.ne.s32 	%p5, %r68, 0;
	mul.lo.s32 	%r3, %r67, %r1;
	mul.lo.s32 	%r4, %r67, %r2;
	@%p5 bra 	$L__BB0_26;
	setp.ne.s32 	%p23, %r69, 0;
	@%p23 bra 	$L__BB0_15;
	and.b32  	%r5, %r67, 7;
	setp.lt.u32 	%p32, %r67, 8;
	mov.f32 	%f266, 0f00000000;
	mov.b32 	%r112, 0;
	@%p32 bra 	$L__BB0_7;
	and.b32  	%r112, %r67, 2147483640;
	neg.s32 	%r110, %r112;
	shl.b32 	%r8, %r66, 3;
	mul.wide.u32 	%rd114, %r3, 4;
	add.s64 	%rd115, %rd114, %rd2;
	add.s64 	%rd156, %rd115, 16;
	mov.f32 	%f266, 0f00000000;
	mul.wide.s32 	%rd118, %r66, 4;
	mov.u32 	%r109, %r2;
$L__BB0_6:
	.pragma "nounroll";
	ld.global.nc.f32 	%f192, [%rd156+-16];
	mul.wide.s32 	%rd116, %r109, 4;
	add.s64 	%rd117, %rd1, %rd116;
	ld.global.nc.f32 	%f193, [%rd117];
	fma.rn.f32 	%f194, %f192, %f193, %f266;
	ld.global.nc.f32 	%f195, [%rd156+-12];
	add.s64 	%rd119, %rd117, %rd118;
	ld.global.nc.f32 	%f196, [%rd119];
	fma.rn.f32 	%f197, %f195, %f196, %f194;
	ld.global.nc.f32 	%f198, [%rd156+-8];
	add.s64 	%rd120, %rd119, %rd118;
	ld.global.nc.f32 	%f199, [%rd120];
	fma.rn.f32 	%f200, %f198, %f199, %f197;
	ld.global.nc.f32 	%f201, [%rd156+-4];
	add.s64 	%rd121, %rd120, %rd118;
	ld.global.nc.f32 	%f202, [%rd121];
	fma.rn.f32 	%f203, %f201, %f202, %f200;
	ld.global.nc.f32 	%f204, [%rd156];
	add.s64 	%rd122, %rd121, %rd118;
	ld.global.nc.f32 	%f205, [%rd122];
	fma.rn.f32 	%f206, %f204, %f205, %f203;
	ld.global.nc.f32 	%f207, [%rd156+4];
	add.s64 	%rd123, %rd122, %rd118;
	ld.global.nc.f32 	%f208, [%rd123];
	fma.rn.f32 	%f209, %f207, %f208, %f206;
	ld.global.nc.f32 	%f210, [%rd156+8];
	add.s64 	%rd124, %rd123, %rd118;
	ld.global.nc.f32 	%f211, [%rd124];
	fma.rn.f32 	%f212, %f210, %f211, %f209;
	ld.global.nc.f32 	%f213, [%rd156+12];
	add.s64 	%rd125, %rd124, %rd118;
	ld.global.nc.f32 	%f214, [%rd125];
	fma.rn.f32 	%f266, %f213, %f214, %f212;
	add.s32 	%r110, %r110, 8;
	add.s32 	%r109, %r109, %r8;
	add.s64 	%rd156, %rd156, 32;
	setp.ne.s32 	%p33, %r110, 0;
	@%p33 bra 	$L__BB0_6;
$L__BB0_7:
	setp.eq.s32 	%p34, %r5, 0;
	@%p34 bra 	$L__BB0_49;
	and.b32  	%r14, %r67, 3;
	setp.lt.u32 	%p35, %r5, 4;
	@%p35 bra 	$L__BB0_10;
	add.s32 	%r101, %r112, %r3;
	mul.wide.u32 	%rd126, %r101, 4;
	add.s64 	%rd127, %rd2, %rd126;
	ld.global.nc.f32 	%f216, [%rd127];
	mad.lo.s32 	%r102, %r112, %r66, %r2;
	mul.wide.s32 	%rd128, %r102, 4;
	add.s64 	%rd129, %rd1, %rd128;
	ld.global.nc.f32 	%f217, [%rd129];
	fma.rn.f32 	%f218, %f216, %f217, %f266;
	cvt.u64.u32 	%rd130, %r3;
	cvt.u64.u32 	%rd131, %r112;
	add.s64 	%rd132, %rd131, %rd130;
	shl.b64 	%rd133, %rd132, 2;
	add.s64 	%rd134, %rd2, %rd133;
	ld.global.nc.f32 	%f219, [%rd134+4];
	mul.wide.s32 	%rd135, %r66, 4;
	add.s64 	%rd136, %rd129, %rd135;
	ld.global.nc.f32 	%f220, [%rd136];
	fma.rn.f32 	%f221, %f219, %f220, %f218;
	ld.global.nc.f32 	%f222, [%rd134+8];
	add.s64 	%rd137, %rd136, %rd135;
	ld.global.nc.f32 	%f223, [%rd137];
	fma.rn.f32 	%f224, %f222, %f223, %f221;
	ld.global.nc.f32 	%f225, [%rd134+12];
	add.s64 	%rd138, %rd137, %rd135;
	ld.global.nc.f32 	%f226, [%rd138];
	fma.rn.f32 	%f266, %f225, %f226, %f224;
	add.s32 	%r112, %r112, 4;
$L__BB0_10:
	setp.eq.s32 	%p36, %r14, 0;
	@%p36 bra 	$L__BB0_49;
	setp.eq.s32 	%p37, %r14, 1;
	@%p37 bra 	$L__BB0_13;
	add.s32 	%r103, %r112, %r3;
	mul.wide.u32 	%rd139, %r103, 4;
	add.s64 	%rd140, %rd2, %rd139;
	ld.global.nc.f32 	%f228, [%rd140];
	mad.lo.s32 	%r104, %r112, %r66, %r2;
	mul.wide.s32 	%rd141, %r104, 4;
	add.s64 	%rd142, %rd1, %rd141;
	ld.global.nc.f32 	%f229, [%rd142];
	fma.rn.f32 	%f230, %f228, %f229, %f266;
	cvt.u64.u32 	%rd143, %r3;
	cvt.u64.u32 	%rd144, %r112;
	add.s64 	%rd145, %rd144, %rd143;
	shl.b64 	%rd146, %rd145, 2;
	add.s64 	%rd147, %rd2, %rd146;
	ld.global.nc.f32 	%f231, [%rd147+4];
	mul.wide.s32 	%rd148, %r66, 4;
	add.s64 	%rd149, %rd142, %rd148;
	ld.global.nc.f32 	%f232, [%rd149];
	fma.rn.f32 	%f266, %f231, %f232, %f230;
	add.s32 	%r112, %r112, 2;
$L__BB0_13:
	and.b32  	%r105, %r67, 1;
	setp.eq.b32 	%p38, %r105, 1;
	not.pred 	%p39, %p38;
	@%p39 bra 	$L__BB0_49;
	add.s32 	%r106, %r112, %r3;
	mul.wide.u32 	%rd150, %r106, 4;
	add.s64 	%rd151, %rd2, %rd150;
	ld.global.nc.f32 	%f233, [%rd151];
	mad.lo.s32 	%r107, %r112, %r66, %r2;
	mul.wide.s32 	%rd152, %r107, 4;
	add.s64 	%rd153, %rd1, %rd152;
	ld.global.nc.f32 	%f234, [%rd153];
	fma.rn.f32 	%f266, %f233, %f234, %f266;
	bra.uni 	$L__BB0_49;
$L__BB0_15:
	and.b32  	%r19, %r67, 7;
	setp.lt.u32 	%p24, %r67, 8;
	mov.f32 	%f266, 0f00000000;
	mov.b32 	%r117, 0;
	@%p24 bra 	$L__BB0_18;
	and.b32  	%r117, %r67, 2147483640;
	neg.s32 	%r115, %r117;
	mul.wide.u32 	%rd88, %r3, 4;
	add.s64 	%rd89, %rd88, %rd2;
	add.s64 	%rd157, %rd89, 16;
	add.s64 	%rd7, %rd1, 16;
	mov.f32 	%f266, 0f00000000;
	mov.u32 	%r114, %r4;
$L__BB0_17:
	.pragma "nounroll";
	mul.wide.s32 	%rd90, %r114, 4;
	add.s64 	%rd91, %rd7, %rd90;
	ld.global.nc.f32 	%f146, [%rd157+-16];
	ld.global.nc.f32 	%f147, [%rd91+-16];
	fma.rn.f32 	%f148, %f146, %f147, %f266;
	ld.global.nc.f32 	%f149, [%rd157+-12];
	ld.global.nc.f32 	%f150, [%rd91+-12];
	fma.rn.f32 	%f151, %f149, %f150, %f148;
	ld.global.nc.f32 	%f152, [%rd157+-8];
	ld.global.nc.f32 	%f153, [%rd91+-8];
	fma.rn.f32 	%f154, %f152, %f153, %f151;
	ld.global.nc.f32 	%f155, [%rd157+-4];
	ld.global.nc.f32 	%f156, [%rd91+-4];
	fma.rn.f32 	%f157, %f155, %f156, %f154;
	ld.global.nc.f32 	%f158, [%rd157];
	ld.global.nc.f32 	%f159, [%rd91];
	fma.rn.f32 	%f160, %f158, %f159, %f157;
	ld.global.nc.f32 	%f161, [%rd157+4];
	ld.global.nc.f32 	%f162, [%rd91+4];
	fma.rn.f32 	%f163, %f161, %f162, %f160;
	ld.global.nc.f32 	%f164, [%rd157+8];
	ld.global.nc.f32 	%f165, [%rd91+8];
	fma.rn.f32 	%f166, %f164, %f165, %f163;
	ld.global.nc.f32 	%f167, [%rd157+12];
	ld.global.nc.f32 	%f168, [%rd91+12];
	fma.rn.f32 	%f266, %f167, %f168, %f166;
	add.s32 	%r115, %r115, 8;
	add.s64 	%rd157, %rd157, 32;
	add.s32 	%r114, %r114, 8;
	setp.ne.s32 	%p25, %r115, 0;
	@%p25 bra 	$L__BB0_17;
$L__BB0_18:
	setp.eq.s32 	%p26, %r19, 0;
	@%p26 bra 	$L__BB0_49;
	and.b32  	%r27, %r67, 3;
	setp.lt.u32 	%p27, %r19, 4;
	@%p27 bra 	$L__BB0_21;
	add.s32 	%r93, %r117, %r3;
	mul.wide.u32 	%rd92, %r93, 4;
	add.s64 	%rd93, %rd2, %rd92;
	ld.global.nc.f32 	%f170, [%rd93];
	add.s32 	%r94, %r117, %r4;
	mul.wide.s32 	%rd94, %r94, 4;
	add.s64 	%rd95, %rd1, %rd94;
	ld.global.nc.f32 	%f171, [%rd95];
	fma.rn.f32 	%f172, %f170, %f171, %f266;
	cvt.u64.u32 	%rd96, %r3;
	cvt.u64.u32 	%rd97, %r117;
	add.s64 	%rd98, %rd97, %rd96;
	shl.b64 	%rd99, %rd98, 2;
	add.s64 	%rd100, %rd2, %rd99;
	ld.global.nc.f32 	%f173, [%rd100+4];
	ld.global.nc.f32 	%f174, [%rd95+4];
	fma.rn.f32 	%f175, %f173, %f174, %f172;
	ld.global.nc.f32 	%f176, [%rd100+8];
	ld.global.nc.f32 	%f177, [%rd95+8];
	fma.rn.f32 	%f178, %f176, %f177, %f175;
	ld.global.nc.f32 	%f179, [%rd100+12];
	ld.global.nc.f32 	%f180, [%rd95+12];
	fma.rn.f32 	%f266, %f179, %f180, %f178;
	add.s32 	%r117, %r117, 4;
$L__BB0_21:
	setp.eq.s32 	%p28, %r27, 0;
	@%p28 bra 	$L__BB0_49;
	setp.eq.s32 	%p29, %r27, 1;
	@%p29 bra 	$L__BB0_24;
	add.s32 	%r95, %r117, %r3;
	mul.wide.u32 	%rd101, %r95, 4;
	add.s64 	%rd102, %rd2, %rd101;
	ld.global.nc.f32 	%f182, [%rd102];
	add.s32 	%r96, %r117, %r4;
	mul.wide.s32 	%rd103, %r96, 4;
	add.s64 	%rd104, %rd1, %rd103;
	ld.global.nc.f32 	%f183, [%rd104];
	fma.rn.f32 	%f184, %f182, %f183, %f266;
	cvt.u64.u32 	%rd105, %r3;
	cvt.u64.u32 	%rd106, %r117;
	add.s64 	%rd107, %rd106, %rd105;
	shl.b64 	%rd108, %rd107, 2;
	add.s64 	%rd109, %rd2, %rd108;
	ld.global.nc.f32 	%f185, [%rd109+4];
	ld.global.nc.f32 	%f186, [%rd104+4];
	fma.rn.f32 	%f266, %f185, %f186, %f184;
	add.s32 	%r117, %r117, 2;
$L__BB0_24:
	and.b32  	%r97, %r67, 1;
	setp.eq.b32 	%p30, %r97, 1;
	not.pred 	%p31, %p30;
	@%p31 bra 	$L__BB0_49;
	add.s32 	%r98, %r117, %r3;
	mul.wide.u32 	%rd110, %r98, 4;
	add.s64 	%rd111, %rd2, %rd110;
	ld.global.nc.f32 	%f187, [%rd111];
	add.s32 	%r99, %r117, %r4;
	mul.wide.s32 	%rd112, %r99, 4;
	add.s64 	%rd113, %rd1, %rd112;
	ld.global.nc.f32 	%f188, [%rd113];
	fma.rn.f32 	%f266, %f187, %f188, %f266;
	bra.uni 	$L__BB0_49;
$L__BB0_26:
	setp.ne.s32 	%p6, %r69, 0;
	@%p6 bra 	$L__BB0_38;
	and.b32  	%r32, %r67, 7;
	setp.lt.u32 	%p15, %r67, 8;
	mov.f32 	%f266, 0f00000000;
	mov.b32 	%r123, 0;
	@%p15 bra 	$L__BB0_30;
	and.b32  	%r123, %r67, 2147483640;
	neg.s32 	%r121, %r123;
	shl.b32 	%r35, %r66, 3;
	shl.b32 	%r36, %r65, 3;
	mov.f32 	%f266, 0f00000000;
	mul.wide.s32 	%rd48, %r65, 4;
	mul.wide.s32 	%rd50, %r66, 4;
	mov.u32 	%r119, %r1;
	mov.u32 	%r120, %r2;
$L__BB0_29:
	.pragma "nounroll";
	mul.wide.s32 	%rd44, %r119, 4;
	add.s64 	%rd45, %rd2, %rd44;
	ld.global.nc.f32 	%f100, [%rd45];
	mul.wide.s32 	%rd46, %r120, 4;
	add.s64 	%rd47, %rd1, %rd46;
	ld.global.nc.f32 	%f101, [%rd47];
	fma.rn.f32 	%f102, %f100, %f101, %f266;
	add.s64 	%rd49, %rd45, %rd48;
	ld.global.nc.f32 	%f103, [%rd49];
	add.s64 	%rd51, %rd47, %rd50;
	ld.global.nc.f32 	%f104, [%rd51];
	fma.rn.f32 	%f105, %f103, %f104, %f102;
	add.s64 	%rd52, %rd49, %rd48;
	ld.global.nc.f32 	%f106, [%rd52];
	add.s64 	%rd53, %rd51, %rd50;
	ld.global.nc.f32 	%f107, [%rd53];
	fma.rn.f32 	%f108, %f106, %f107, %f105;
	add.s64 	%rd54, %rd52, %rd48;
	ld.global.nc.f32 	%f109, [%rd54];
	add.s64 	%rd55, %rd53, %rd50;
	ld.global.nc.f32 	%f110, [%rd55];
	fma.rn.f32 	%f111, %f109, %f110, %f108;
	add.s64 	%rd56, %rd54, %rd48;
	ld.global.nc.f32 	%f112, [%rd56];
	add.s64 	%rd57, %rd55, %rd50;
	ld.global.nc.f32 	%f113, [%rd57];
	fma.rn.f32 	%f114, %f112, %f113, %f111;
	add.s64 	%rd58, %rd56, %rd48;
	ld.global.nc.f32 	%f115, [%rd58];
	add.s64 	%rd59, %rd57, %rd50;
	ld.global.nc.f32 	%f116, [%rd59];
	fma.rn.f32 	%f117, %f115, %f116, %f114;
	add.s64 	%rd60, %rd58, %rd48;
	ld.global.nc.f32 	%f118, [%rd60];
	add.s64 	%rd61, %rd59, %rd50;
	ld.global.nc.f32 	%f119, [%rd61];
	fma.rn.f32 	%f120, %f118, %f119, %f117;
	add.s64 	%rd62, %rd60, %rd48;
	ld.global.nc.f32 	%f121, [%rd62];
	add.s64 	%rd63, %rd61, %rd50;
	ld.global.nc.f32 	%f122, [%rd63];
	fma.rn.f32 	%f266, %f121, %f122, %f120;
	add.s32 	%r121, %r121, 8;
	add.s32 	%r120, %r120, %r35;
	add.s32 	%r119, %r119, %r36;
	setp.ne.s32 	%p16, %r121, 0;
	@%p16 bra 	$L__BB0_29;
$L__BB0_30:
	setp.eq.s32 	%p17, %r32, 0;
	@%p17 bra 	$L__BB0_49;
	and.b32  	%r44, %r67, 3;
	setp.lt.u32 	%p18, %r32, 4;
	@%p18 bra 	$L__BB0_33;
	mad.lo.s32 	%r85, %r123, %r65, %r1;
	mul.wide.s32 	%rd64, %r85, 4;
	add.s64 	%rd65, %rd2, %rd64;
	ld.global.nc.f32 	%f124, [%rd65];
	mad.lo.s32 	%r86, %r123, %r66, %r2;
	mul.wide.s32 	%rd66, %r86, 4;
	add.s64 	%rd67, %rd1, %rd66;
	ld.global.nc.f32 	%f125, [%rd67];
	fma.rn.f32 	%f126, %f124, %f125, %f266;
	mul.wide.s32 	%rd68, %r65, 4;
	add.s64 	%rd69, %rd65, %rd68;
	ld.global.nc.f32 	%f127, [%rd69];
	mul.wide.s32 	%rd70, %r66, 4;
	add.s64 	%rd71, %rd67, %rd70;
	ld.global.nc.f32 	%f128, [%rd71];
	fma.rn.f32 	%f129, %f127, %f128, %f126;
	add.s64 	%rd72, %rd69, %rd68;
	ld.global.nc.f32 	%f130, [%rd72];
	add.s64 	%rd73, %rd71, %rd70;
	ld.global.nc.f32 	%f131, [%rd73];
	fma.rn.f32 	%f132, %f130, %f131, %f129;
	add.s64 	%rd74, %rd72, %rd68;
	ld.global.nc.f32 	%f133, [%rd74];
	add.s64 	%rd75, %rd73, %rd70;
	ld.global.nc.f32 	%f134, [%rd75];
	fma.rn.f32 	%f266, %f133, %f134, %f132;
	add.s32 	%r123, %r123, 4;
$L__BB0_33:
	setp.eq.s32 	%p19, %r44, 0;
	@%p19 bra 	$L__BB0_49;
	setp.eq.s32 	%p20, %r44, 1;
	@%p20 bra 	$L__BB0_36;
	mad.lo.s32 	%r87, %r123, %r65, %r1;
	mul.wide.s32 	%rd76, %r87, 4;
	add.s64 	%rd77, %rd2, %rd76;
	ld.global.nc.f32 	%f136, [%rd77];
	mad.lo.s32 	%r88, %r123, %r66, %r2;
	mul.wide.s32 	%rd78, %r88, 4;
	add.s64 	%rd79, %rd1, %rd78;
	ld.global.nc.f32 	%f137, [%rd79];
	fma.rn.f32 	%f138, %f136, %f137, %f266;
	mul.wide.s32 	%rd80, %r65, 4;
	add.s64 	%rd81, %rd77, %rd80;
	ld.global.nc.f32 	%f139, [%rd81];
	mul.wide.s32 	%rd82, %r66, 4;
	add.s64 	%rd83, %rd79, %rd82;
	ld.global.nc.f32 	%f140, [%rd83];
	fma.rn.f32 	%f266, %f139, %f140, %f138;
	add.s32 	%r123, %r123, 2;
$L__BB0_36:
	and.b32  	%r89, %r67, 1;
	setp.eq.b32 	%p21, %r89, 1;
	not.pred 	%p22, %p21;
	@%p22 bra 	$L__BB0_49;
	mad.lo.s32 	%r90, %r123, %r65, %r1;
	mul.wide.s32 	%rd84, %r90, 4;
	add.s64 	%rd85, %rd2, %rd84;
	ld.global.nc.f32 	%f141, [%rd85];
	mad.lo.s32 	%r91, %r123, %r66, %r2;
	mul.wide.s32 	%rd86, %r91, 4;
	add.s64 	%rd87, %rd1, %rd86;
	ld.global.nc.f32 	%f142, [%rd87];
	fma.rn.f32 	%f266, %f141, %f142, %f266;
	bra.uni 	$L__BB0_49;
$L__BB0_38:
	and.b32  	%r49, %r67, 7;
	setp.lt.u32 	%p7, %r67, 8;
	mov.f32 	%f266, 0f00000000;
	mov.b32 	%r129, 0;
	@%p7 bra 	$L__BB0_41;
	and.b32  	%r129, %r67, 2147483640;
	neg.s32 	%r127, %r129;
	shl.b32 	%r52, %r65, 3;
	mov.f32 	%f266, 0f00000000;
	mul.wide.s32 	%rd18, %r65, 4;
	mov.u32 	%r125, %r4;
	mov.u32 	%r126, %r1;
$L__BB0_40:
	.pragma "nounroll";
	mul.wide.s32 	%rd14, %r125, 4;
	add.s64 	%rd15, %rd1, %rd14;
	mul.wide.s32 	%rd16, %r126, 4;
	add.s64 	%rd17, %rd2, %rd16;
	ld.global.nc.f32 	%f54, [%rd17];
	ld.global.nc.f32 	%f55, [%rd15];
	fma.rn.f32 	%f56, %f54, %f55, %f266;
	add.s64 	%rd19, %rd17, %rd18;
	ld.global.nc.f32 	%f57, [%rd19];
	ld.global.nc.f32 	%f58, [%rd15+4];
	fma.rn.f32 	%f59, %f57, %f58, %f56;
	add.s64 	%rd20, %rd19, %rd18;
	ld.global.nc.f32 	%f60, [%rd20];
	ld.global.nc.f32 	%f61, [%rd15+8];
	fma.rn.f32 	%f62, %f60, %f61, %f59;
	add.s64 	%rd21, %rd20, %rd18;
	ld.global.nc.f32 	%f63, [%rd21];
	ld.global.nc.f32 	%f64, [%rd15+12];
	fma.rn.f32 	%f65, %f63, %f64, %f62;
	add.s64 	%rd22, %rd21, %rd18;
	ld.global.nc.f32 	%f66, [%rd22];
	ld.global.nc.f32 	%f67, [%rd15+16];
	fma.rn.f32 	%f68, %f66, %f67, %f65;
	add.s64 	%rd23, %rd22, %rd18;
	ld.global.nc.f32 	%f69, [%rd23];
	ld.global.nc.f32 	%f70, [%rd15+20];
	fma.rn.f32 	%f71, %f69, %f70, %f68;
	add.s64 	%rd24, %rd23, %rd18;
	ld.global.nc.f32 	%f72, [%rd24];
	ld.global.nc.f32 	%f73, [%rd15+24];
	fma.rn.f32 	%f74, %f72, %f73, %f71;
	add.s64 	%rd25, %rd24, %rd18;
	ld.global.nc.f32 	%f75, [%rd25];
	ld.global.nc.f32 	%f76, [%rd15+28];
	fma.rn.f32 	%f266, %f75, %f76, %f74;
	add.s32 	%r127, %r127, 8;
	add.s32 	%r126, %r126, %r52;
	add.s32 	%r125, %r125, 8;
	setp.ne.s32 	%p8, %r127, 0;
	@%p8 bra 	$L__BB0_40;
$L__BB0_41:
	setp.eq.s32 	%p9, %r49, 0;
	@%p9 bra 	$L__BB0_49;
	and.b32  	%r60, %r67, 3;
	setp.lt.u32 	%p10, %r49, 4;
	@%p10 bra 	$L__BB0_44;
	mad.lo.s32 	%r77, %r129, %r65, %r1;
	mul.wide.s32 	%rd26, %r77, 4;
	add.s64 	%rd27, %rd2, %rd26;
	ld.global.nc.f32 	%f78, [%rd27];
	add.s32 	%r78, %r129, %r4;
	mul.wide.s32 	%rd28, %r78, 4;
	add.s64 	%rd29, %rd1, %rd28;
	ld.global.nc.f32 	%f79, [%rd29];
	fma.rn.f32 	%f80, %f78, %f79, %f266;
	mul.wide.s32 	%rd30, %r65, 4;
	add.s64 	%rd31, %rd27, %rd30;
	ld.global.nc.f32 	%f81, [%rd31];
	ld.global.nc.f32 	%f82, [%rd29+4];
	fma.rn.f32 	%f83, %f81, %f82, %f80;
	add.s64 	%rd32, %rd31, %rd30;
	ld.global.nc.f32 	%f84, [%rd32];
	ld.global.nc.f32 	%f85, [%rd29+8];
	fma.rn.f32 	%f86, %f84, %f85, %f83;
	add.s64 	%rd33, %rd32, %rd30;
	ld.global.nc.f32 	%f87, [%rd33];
	ld.global.nc.f32 	%f88, [%rd29+12];
	fma.rn.f32 	%f266, %f87, %f88, %f86;
	add.s32 	%r129, %r129, 4;
$L__BB0_44:
	setp.eq.s32 	%p11, %r60, 0;
	@%p11 bra 	$L__BB0_49;
	setp.eq.s32 	%p12, %r60, 1;
	@%p12 bra 	$L__BB0_47;
	mad.lo.s32 	%r79, %r129, %r65, %r1;
	mul.wide.s32 	%rd34, %r79, 4;
	add.s64 	%rd35, %rd2, %rd34;
	ld.global.nc.f32 	%f90, [%rd35];
	add.s32 	%r80, %r129, %r4;
	mul.wide.s32 	%rd36, %r80, 4;
	add.s64 	%rd37, %rd1, %rd36;
	ld.global.nc.f32 	%f91, [%rd37];
	fma.rn.f32 	%f92, %f90, %f91, %f266;
	mul.wide.s32 	%rd38, %r65, 4;
	add.s64 	%rd39, %rd35, %rd38;
	ld.global.nc.f32 	%f93, [%rd39];
	ld.global.nc.f32 	%f94, [%rd37+4];
	fma.rn.f32 	%f266, %f93, %f94, %f92;
	add.s32 	%r129, %r129, 2;
$L__BB0_47:
	and.b32  	%r81, %r67, 1;
	setp.eq.b32 	%p13, %r81, 1;
	not.pred 	%p14, %p13;
	@%p14 bra 	$L__BB0_49;
	mad.lo.s32 	%r82, %r129, %r65, %r1;
	mul.wide.s32 	%rd40, %r82, 4;
	add.s64 	%rd41, %rd2, %rd40;
	ld.global.nc.f32 	%f95, [%rd41];
	add.s32 	%r83, %r129, %r4;
	mul.wide.s32 	%rd42, %r83, 4;
	add.s64 	%rd43, %rd1, %rd42;
	ld.global.nc.f32 	%f96, [%rd43];
	fma.rn.f32 	%f266, %f95, %f96, %f266;
$L__BB0_49:
	mad.lo.s32 	%r108, %r66, %r1, %r2;
	setp.eq.f32 	%p40, %f49, 0f00000000;
	cvta.to.global.u64 	%rd154, %rd11;
	mul.wide.s32 	%rd155, %r108, 4;
	add.s64 	%rd10, %rd154, %rd155;
	mov.f32 	%f267, 0f00000000;
	@%p40 bra 	$L__BB0_51;
	ld.global.f32 	%f267, [%rd10];
$L__BB0_51:
	mul.f32 	%f236, %f49, %f267;
	fma.rn.f32 	%f237, %f48, %f266, %f236;
	st.global.f32 	[%rd10], %f237;
$L__BB0_52:
	ret;

}
	// .globl	_Z13gemm_tiled_opILi32EEvPKfS1_Pfiiiff2OpS3_
.visible .entry _Z13gemm_tiled_opILi32EEvPKfS1_Pfiiiff2OpS3_(
	.param .u64 .ptr .align 1 _Z13gemm_tiled_opILi32EEvPKfS1_Pfiiiff2OpS3__param_0,
	.param .u64 .ptr .align 1 _Z13gemm_tiled_opILi32EEvPKfS1_Pfiiiff2OpS3__param_1,
	.param .u64 .ptr .align 1 _Z13gemm_tiled_opILi32EEvPKfS1_Pfiiiff2OpS3__param_2,
	.param .u32 _Z13gemm_tiled_opILi32EEvPKfS1_Pfiiiff2OpS3__param_3,
	.param .u32 _Z13gemm_tiled_opILi32EEvPKfS1_Pfiiiff2OpS3__param_4,
	.param .u32 _Z13gemm_tiled_opILi32EEvPKfS1_Pfiiiff2OpS3__param_5,
	.param .f32 _Z13gemm_tiled_opILi32EEvPKfS1_Pfiiiff2OpS3__param_6,
	.param .f32 _Z13gemm_tiled_opILi32EEvPKfS1_Pfiiiff2OpS3__param_7,
	.param .u32 _Z13gemm_tiled_opILi32EEvPKfS1_Pfiiiff2OpS3__param_8,
	.param .u32 _Z13gemm_tiled_opILi32EEvPKfS1_Pfiiiff2OpS3__param_9
)
{
	.reg .pred 	%p<15>;
	.reg .b32 	%r<55>;
	.reg .b32 	%f<122>;
	.reg .b64 	%rd<18>;
	// demoted variable
	.shared .align 4 .b8 _ZZ13gemm_tiled_opILi32EEvPKfS1_Pfiiiff2OpS3_E2As[4224];
	// demoted variable
	.shared .align 4 .b8 _ZZ13gemm_tiled_opILi32EEvPKfS1_Pfiiiff2OpS3_E2Bs[4224];
	ld.param.u64 	%rd5, [_Z13gemm_tiled_opILi32EEvPKfS1_Pfiiiff2OpS3__param_0];
	ld.param.u64 	%rd6, [_Z13gemm_tiled_opILi32EEvPKfS1_Pfiiiff2OpS3__param_1];
	ld.param.u32 	%r32, [_Z13gemm_tiled_opILi32EEvPKfS1_Pfiiiff2OpS3__param_3];
	ld.param.u32 	%r33, [_Z13gemm_tiled_opILi32EEvPKfS1_Pfiiiff2OpS3__param_4];
	ld.param.u32 	%r34, [_Z13gemm_tiled_opILi32EEvPKfS1_Pfiiiff2OpS3__param_5];
	ld.param.f32 	%f13, [_Z13gemm_tiled_opILi32EEvPKfS1_Pfiiiff2OpS3__param_7];
	ld.param.u32 	%r35, [_Z13gemm_tiled_opILi32EEvPKfS1_Pfiiiff2OpS3__param_8];
	ld.param.u32 	%r36, [_Z13gemm_tiled_opILi32EEvPKfS1_Pfiiiff2OpS3__param_9];
	cvta.to.global.u64 	%rd1, %rd6;
	cvta.to.global.u64 	%rd2, %rd5;
	mov.u32 	%r37, %ctaid.y;
	shl.b32 	%r1, %r37, 5;
	mov.u32 	%r51, %tid.y;
	add.s32 	%r3, %r1, %r51;
	mov.u32 	%r38, %ctaid.x;
	shl.b32 	%r4, %r38, 5;
	mov.u32 	%r48, %tid.x;
	add.s32 	%r6, %r4, %r48;
	setp.lt.s32 	%p1, %r34, 1;
	mov.f32 	%f120, 0f00000000;
	@%p1 bra 	$L__BB1_11;
	add.s32 	%r39, %r34, 31;
	shr.u32 	%r40, %r39, 5;
	mul.lo.s32 	%r41, %r51, 132;
	mov.u32 	%r42, _ZZ13gemm_tiled_opILi32EEvPKfS1_Pfiiiff2OpS3_E2As;
	add.s32 	%r7, %r42, %r41;
	shl.b32 	%r43, %r48, 2;
	add.s32 	%r8, %r7, %r43;
	mov.u32 	%r44, _ZZ13gemm_tiled_opILi32EEvPKfS1_Pfiiiff2OpS3_E2Bs;
	add.s32 	%r10, %r44, %r43;
	add.s32 	%r9, %r10, %r41;
	neg.s32 	%r54, %r40;
	mad.lo.s32 	%r45, %r51, %r33, %r48;
	add.s32 	%r53, %r45, %r4;
	shl.b32 	%r13, %r33, 5;
	mad.lo.s32 	%r52, %r34, %r6, %r51;
	mad.lo.s32 	%r50, %r34, %r3, %r48;
	mad.lo.s32 	%r46, %r48, %r32, %r51;
	add.s32 	%r49, %r46, %r1;
	shl.b32 	%r17, %r32, 5;
	mov.f32 	%f120, 0f00000000;
$L__BB1_2:
	setp.ge.s32 	%p2, %r3, %r32;
	setp.ge.s32 	%p3, %r48, %r34;
	mov.f32 	%f118, 0f00000000;
	or.pred  	%p4, %p2, %p3;
	@%p4 bra 	$L__BB1_6;
	setp.ne.s32 	%p5, %r35, 0;
	@%p5 bra 	$L__BB1_5;
	mul.wide.s32 	%rd9, %r50, 4;
	add.s64 	%rd10, %rd2, %rd9;
	ld.global.nc.f32 	%f118, [%rd10];
	bra.uni 	$L__BB1_6;
$L__BB1_5:
	mul.wide.s32 	%rd7, %r49, 4;
	add.s64 	%rd8, %rd2, %rd7;
	ld.global.nc.f32 	%f118, [%rd8];
$L__BB1_6:
	setp.ge.s32 	%p6, %r6, %r33;
	st.shared.f32 	[%r8], %f118;
	setp.ge.s32 	%p7, %r51, %r34;
	mov.f32 	%f119, 0f00000000;
	or.pred  	%p8, %p6, %p7;
	@%p8 bra 	$L__BB1_10;
	setp.ne.s32 	%p9, %r36, 0;
	@%p9 bra 	$L__BB1_9;
	mul.wide.s32 	%rd13, %r53, 4;
	add.s64 	%rd14, %rd1, %rd13;
	ld.global.nc.f32 	%f119, [%rd14];
	bra.uni 	$L__BB1_10;
$L__BB1_9:
	mul.wide.s32 	%rd11, %r52, 4;
	add.s64 	%rd12, %rd1, %rd11;
	ld.global.nc.f32 	%f119, [%rd12];
$L__BB1_10:
	st.shared.f32 	[%r9], %f119;
	bar.sync 	0;
	ld.shared.f32 	%f18, [%r7];
	ld.shared.f32 	%f19, [%r10];
	fma.rn.f32 	%f20, %f18, %f19, %f120;
	ld.shared.f32 	%f21, [%r7+4];
	ld.shared.f32 	%f22, [%r10+132];
	fma.rn.f32 	%f23, %f21, %f22, %f20;
	ld.shared.f32 	%f24, [%r7+8];
	ld.shared.f32 	%f25, [%r10+264];
	fma.rn.f32 	%f26, %f24, %f25, %f23;
	ld.shared.f32 	%f27, [%r7+12];
	ld.shared.f32 	%f28, [%r10+396];
	fma.rn.f32 	%f29, %f27, %f28, %f26;
	ld.shared.f32 	%f30, [%r7+16];
	ld.shared.f32 	%f31, [%r10+528];
	fma.rn.f32 	%f32, %f30, %f31, %f29;
	ld.shared.f32 	%f33, [%r7+20];
	ld.shared.f32 	%f34, [%r10+660];
	fma.rn.f32 	%f35, %f33, %f34, %f32;
	ld.shared.f32 	%f36, [%r7+24];
	ld.shared.f32 	%f37, [%r10+792];
	fma.rn.f32 	%f38, %f36, %f37, %f35;
	ld.shared.f32 	%f39, [%r7+28];
	ld.shared.f32 	%f40, [%r10+924];
	fma.rn.f32 	%f41, %f39, %f40, %f38;
	ld.shared.f32 	%f42, [%r7+32];
	ld.shared.f32 	%f43, [%r10+1056];
	fma.rn.f32 	%f44, %f42, %f43, %f41;
	ld.shared.f32 	%f45, [%r7+36];
	ld.shared.f32 	%f46, [%r10+1188];
	fma.rn.f32 	%f47, %f45, %f46, %f44;
	ld.shared.f32 	%f48, [%r7+40];
	ld.shared.f32 	%f49, [%r10+1320];
	fma.rn.f32 	%f50, %f48, %f49, %f47;
	ld.shared.f32 	%f51, [%r7+44];
	ld.shared.f32 	%f52, [%r10+1452];
	fma.rn.f32 	%f53, %f51, %f52, %f50;
	ld.shared.f32 	%f54, [%r7+48];
	ld.shared.f32 	%f55, [%r10+1584];
	fma.rn.f32 	%f56, %f54, %f55, %f53;
	ld.shared.f32 	%f57, [%r7+52];
	ld.shared.f32 	%f58, [%r10+1716];
	fma.rn.f32 	%f59, %f57, %f58, %f56;
	ld.shared.f32 	%f60, [%r7+56];
	ld.shared.f32 	%f61, [%r10+1848];
	fma.rn.f32 	%f62, %f60, %f61, %f59;
	ld.shared.f32 	%f63, [%r7+60];
	ld.shared.f32 	%f64, [%r10+1980];
	fma.rn.f32 	%f65, %f63, %f64, %f62;
	ld.shared.f32 	%f66, [%r7+64];
	ld.shared.f32 	%f67, [%r10+2112];
	fma.rn.f32 	%f68, %f66, %f67, %f65;
	ld.shared.f32 	%f69, [%r7+68];
	ld.shared.f32 	%f70, [%r10+2244];
	fma.rn.f32 	%f71, %f69, %f70, %f68;
	ld.shared.f32 	%f72, [%r7+72];
	ld.shared.f32 	%f73, [%r10+2376];
	fma.rn.f32 	%f74, %f72, %f73, %f71;
	ld.shared.f32 	%f75, [%r7+76];
	ld.shared.f32 	%f76, [%r10+2508];
	fma.rn.f32 	%f77, %f75, %f76, %f74;
	ld.shared.f32 	%f78, [%r7+80];
	ld.shared.f32 	%f79, [%r10+2640];
	fma.rn.f32 	%f80, %f78, %f79, %f77;
	ld.shared.f32 	%f81, [%r7+84];
	ld.shared.f32 	%f82, [%r10+2772];
	fma.rn.f32 	%f83, %f81, %f82, %f80;
	ld.shared.f32 	%f84, [%r7+88];
	ld.shared.f32 	%f85, [%r10+2904];
	fma.rn.f32 	%f86, %f84, %f85, %f83;
	ld.shared.f32 	%f87, [%r7+92];
	ld.shared.f32 	%f88, [%r10+3036];
	fma.rn.f32 	%f89, %f87, %f88, %f86;
	ld.shared.f32 	%f90, [%r7+96];
	ld.shared.f32 	%f91, [%r10+3168];
	fma.rn.f32 	%f92, %f90, %f91, %f89;
	ld.shared.f32 	%f93, [%r7+100];
	ld.shared.f32 	%f94, [%r10+3300];
	fma.rn.f32 	%f95, %f93, %f94, %f92;
	ld.shared.f32 	%f96, [%r7+104];
	ld.shared.f32 	%f97, [%r10+3432];
	fma.rn.f32 	%f98, %f96, %f97, %f95;
	ld.shared.f32 	%f99, [%r7+108];
	ld.shared.f32 	%f100, [%r10+3564];
	fma.rn.f32 	%f101, %f99, %f100, %f98;
	ld.shared.f32 	%f102, [%r7+112];
	ld.shared.f32 	%f103, [%r10+3696];
	fma.rn.f32 	%f104, %f102, %f103, %f101;
	ld.shared.f32 	%f105, [%r7+116];
	ld.shared.f32 	%f106, [%r10+3828];
	fma.rn.f32 	%f107, %f105, %f106, %f104;
	ld.shared.f32 	%f108, [%r7+120];
	ld.shared.f32 	%f109, [%r10+3960];
	fma.rn.f32 	%f110, %f108, %f109, %f107;
	ld.shared.f32 	%f111, [%r7+124];
	ld.shared.f32 	%f112, [%r10+4092];
	fma.rn.f32 	%f120, %f111, %f112, %f110;
	bar.sync 	0;
	add.s32 	%r54, %r54, 1;
	setp.ne.s32 	%p10, %r54, 0;
	add.s32 	%r53, %r53, %r13;
	add.s32 	%r52, %r52, 32;
	add.s32 	%r51, %r51, 32;
	add.s32 	%r50, %r50, 32;
	add.s32 	%r49, %r49, %r17;
	add.s32 	%r48, %r48, 32;
	@%p10 bra 	$L__BB1_2;
$L__BB1_11:
	setp.ge.s32 	%p11, %r3, %r32;
	setp.ge.s32 	%p12, %r6, %r33;
	or.pred  	%p13, %p11, %p12;
	@%p13 bra 	$L__BB1_15;
	ld.param.u64 	%rd17, [_Z13gemm_tiled_opILi32EEvPKfS1_Pfiiiff2OpS3__param_2];
	mad.lo.s32 	%r47, %r33, %r3, %r6;
	setp.eq.f32 	%p14, %f13, 0f00000000;
	cvta.to.global.u64 	%rd15, %rd17;
	mul.wide.s32 	%rd16, %r47, 4;
	add.s64 	%rd3, %rd15, %rd16;
	mov.f32 	%f121, 0f00000000;
	@%p14 bra 	$L__BB1_14;
	ld.global.f32 	%f121, [%rd3];
$L__BB1_14:
	ld.param.f32 	%f116, [_Z13gemm_tiled_opILi32EEvPKfS1_Pfiiiff2OpS3__param_6];
	mul.f32 	%f114, %f13, %f121;
	fma.rn.f32 	%f115, %f116, %f120, %f114;
	st.global.f32 	[%rd3], %f115;
$L__BB1_15:
	ret;

}
	// .globl	_Z13gemm_tiled_opILi16EEvPKfS1_Pfiiiff2OpS3_
.visible .entry _Z13gemm_tiled_opILi16EEvPKfS1_Pfiiiff2OpS3_(
	.param .u64 .ptr .align 1 _Z13gemm_tiled_opILi16EEvPKfS1_Pfiiiff2OpS3__param_0,
	.param .u64 .ptr .align 1 _Z13gemm_tiled_opILi16EEvPKfS1_Pfiiiff2OpS3__param_1,
	.param .u64 .ptr .align 1 _Z13gemm_tiled_opILi16EEvPKfS1_Pfiiiff2OpS3__param_2,
	.param .u32 _Z13gemm_tiled_opILi16EEvPKfS1_Pfiiiff2OpS3__param_3,
	.param .u32 _Z13gemm_tiled_opILi16EEvPKfS1_Pfiiiff2OpS3__param_4,
	.param .u32 _Z13gemm_tiled_opILi16EEvPKfS1_Pfiiiff2OpS3__param_5,
	.param .f32 _Z13gemm_tiled_opILi16EEvPKfS1_Pfiiiff2OpS3__param_6,
	.param .f32 _Z13gemm_tiled_opILi16EEvPKfS1_Pfiiiff2OpS3__param_7,
	.param .u32 _Z13gemm_tiled_opILi16EEvPKfS1_Pfiiiff2OpS3__param_8,
	.param .u32 _Z13gemm_tiled_opILi16EEvPKfS1_Pfiiiff2OpS3__param_9
)
{
	.reg .pred 	%p<15>;
	.reg .b32 	%r<55>;
	.reg .b32 	%f<74>;
	.reg .b64 	%rd<18>;
	// demoted variable
	.shared .align 4 .b8 _ZZ13gemm_tiled_opILi16EEvPKfS1_Pfiiiff2OpS3_E2As[1088];
	// demoted variable
	.shared .align 4 .b8 _ZZ13gemm_tiled_opILi16EEvPKfS1_Pfiiiff2OpS3_E2Bs[1088];
	ld.param.u64 	%rd5, [_Z13gemm_tiled_opILi16EEvPKfS1_Pfiiiff2OpS3__param_0];
	ld.param.u64 	%rd6, [_Z13gemm_tiled_opILi16EEvPKfS1_Pfiiiff2OpS3__param_1];
	ld.param.u32 	%r32, [_Z13gemm_tiled_opILi16EEvPKfS1_Pfiiiff2OpS3__param_3];
	ld.param.u32 	%r33, [_Z13gemm_tiled_opILi16EEvPKfS1_Pfiiiff2OpS3__param_4];
	ld.param.u32 	%r34, [_Z13gemm_tiled_opILi16EEvPKfS1_Pfiiiff2OpS3__param_5];
	ld.param.f32 	%f13, [_Z13gemm_tiled_opILi16EEvPKfS1_Pfiiiff2OpS3__param_7];
	ld.param.u32 	%r35, [_Z13gemm_tiled_opILi16EEvPKfS1_Pfiiiff2OpS3__param_8];
	ld.param.u32 	%r36, [_Z13gemm_tiled_opILi16EEvPKfS1_Pfiiiff2OpS3__param_9];
	cvta.to.global.u64 	%rd1, %rd6;
	cvta.to.global.u64 	%rd2, %rd5;
	mov.u32 	%r37, %ctaid.y;
	shl.b32 	%r1, %r37, 4;
	mov.u32 	%r51, %tid.y;
	add.s32 	%r3, %r1, %r51;
	mov.u32 	%r38, %ctaid.x;
	shl.b32 	%r4, %r38, 4;
	mov.u32 	%r48, %tid.x;
	add.s32 	%r6, %r4, %r48;
	setp.lt.s32 	%p1, %r34, 1;
	mov.f32 	%f72, 0f00000000;
	@%p1 bra 	$L__BB2_11;
	add.s32 	%r39, %r34, 15;
	shr.u32 	%r40, %r39, 4;
	mul.lo.s32 	%r41, %r51, 68;
	mov.u32 	%r42, _ZZ13gemm_tiled_opILi16EEvPKfS1_Pfiiiff2OpS3_E2As;
	add.s32 	%r7, %r42, %r41;
	shl.b32 	%r43, %r48, 2;
	add.s32 	%r8, %r7, %r43;
	mov.u32 	%r44, _ZZ13gemm_tiled_opILi16EEvPKfS1_Pfiiiff2OpS3_E2Bs;
	add.s32 	%r10, %r44, %r43;
	add.s32 	%r9, %r10, %r41;
	neg.s32 	%r54, %r40;
	mad.lo.s32 	%r45, %r51, %r33, %r48;
	add.s32 	%r53, %r45, %r4;
	shl.b32 	%r13, %r33, 4;
	mad.lo.s32 	%r52, %r34, %r6, %r51;
	mad.lo.s32 	%r50, %r34, %r3, %r48;
	mad.lo.s32 	%r46, %r48, %r32, %r51;
	add.s32 	%r49, %r46, %r1;
	shl.b32 	%r17, %r32, 4;
	mov.f32 	%f72, 0f00000000;
$L__BB2_2:
	setp.ge.s32 	%p2, %r3, %r32;
	setp.ge.s32 	%p3, %r48, %r34;
	mov.f32 	%f70, 0f00000000;
	or.pred  	%p4, %p2, %p3;
	@%p4 bra 	$L__BB2_6;
	setp.ne.s32 	%p5, %r35, 0;
	@%p5 bra 	$L__BB2_5;
	mul.wide.s32 	%rd9, %r50, 4;
	add.s64 	%rd10, %rd2, %rd9;
	ld.global.nc.f32 	%f70, [%rd10];
	bra.uni 	$L__BB2_6;
$L__BB2_5:
	mul.wide.s32 	%rd7, %r49, 4;
	add.s64 	%rd8, %rd2, %rd7;
	ld.global.nc.f32 	%f70, [%rd8];
$L__BB2_6:
	setp.ge.s32 	%p6, %r6, %r33;
	st.shared.f32 	[%r8], %f70;
	setp.ge.s32 	%p7, %r51, %r34;
	mov.f32 	%f71, 0f00000000;
	or.pred  	%p8, %p6, %p7;
	@%p8 bra 	$L__BB2_10;
	setp.ne.s32 	%p9, %r36, 0;
	@%p9 bra 	$L__BB2_9;
	mul.wide.s32 	%rd13, %r53, 4;
	add.s64 	%rd14, %rd1, %rd13;
	ld.global.nc.f32 	%f71, [%rd14];
	bra.uni 	$L__BB2_10;
$L__BB2_9:
	mul.wide.s32 	%rd11, %r52, 4;
	add.s64 	%rd12, %rd1, %rd11;
	ld.global.nc.f32 	%f71, [%rd12];
$L__BB2_10:
	st.shared.f32 	[%r9], %f71;
	bar.sync 	0;
	ld.shared.f32 	%f18, [%r7];
	ld.shared.f32 	%f19, [%r10];
	fma.rn.f32 	%f20, %f18, %f19, %f72;
	ld.shared.f32 	%f21, [%r7+4];
	ld.shared.f32 	%f22, [%r10+68];
	fma.rn.f32 	%f23, %f21, %f22, %f20;
	ld.shared.f32 	%f24, [%r7+8];
	ld.shared.f32 	%f25, [%r10+136];
	fma.rn.f32 	%f26, %f24, %f25, %f23;
	ld.shared.f32 	%f27, [%r7+12];
	ld.shared.f32 	%f28, [%r10+204];
	fma.rn.f32 	%f29, %f27, %f28, %f26;
	ld.shared.f32 	%f30, [%r7+16];
	ld.shared.f32 	%f31, [%r10+272];
	fma.rn.f32 	%f32, %f30, %f31, %f29;
	ld.shared.f32 	%f33, [%r7+20];
	ld.shared.f32 	%f34, [%r10+340];
	fma.rn.f32 	%f35, %f33, %f34, %f32;
	ld.shared.f32 	%f36, [%r7+24];
	ld.shared.f32 	%f37, [%r10+408];
	fma.rn.f32 	%f38, %f36, %f37, %f35;
	ld.shared.f32 	%f39, [%r7+28];
	ld.shared.f32 	%f40, [%r10+476];
	fma.rn.f32 	%f41, %f39, %f40, %f38;
	ld.shared.f32 	%f42, [%r7+32];
	ld.shared.f32 	%f43, [%r10+544];
	fma.rn.f32 	%f44, %f42, %f43, %f41;
	ld.shared.f32 	%f45, [%r7+36];
	ld.shared.f32 	%f46, [%r10+612];
	fma.rn.f32 	%f47, %f45, %f46, %f44;
	ld.shared.f32 	%f48, [%r7+40];
	ld.shared.f32 	%f49, [%r10+680];
	fma.rn.f32 	%f50, %f48, %f49, %f47;
	ld.shared.f32 	%f51, [%r7+44];
	ld.shared.f32 	%f52, [%r10+748];
	fma.rn.f32 	%f53, %f51, %f52, %f50;
	ld.shared.f32 	%f54, [%r7+48];
	ld.shared.f32 	%f55, [%r10+816];
	fma.rn.f32 	%f56, %f54, %f55, %f53;
	ld.shared.f32 	%f57, [%r7+52];
	ld.shared.f32 	%f58, [%r10+884];
	fma.rn.f32 	%f59, %f57, %f58, %f56;
	ld.shared.f32 	%f60, [%r7+56];
	ld.shared.f32 	%f61, [%r10+952];
	fma.rn.f32 	%f62, %f60, %f61, %f59;
	ld.shared.f32 	%f63, [%r7+60];
	ld.shared.f32 	%f64, [%r10+1020];
	fma.rn.f32 	%f72, %f63, %f64, %f62;
	bar.sync 	0;
	add.s32 	%r54, %r54, 1;
	setp.ne.s32 	%p10, %r54, 0;
	add.s32 	%r53, %r53, %r13;
	add.s32 	%r52, %r52, 16;
	add.s32 	%r51, %r51, 16;
	add.s32 	%r50, %r50, 16;
	add.s32 	%r49, %r49, %r17;
	add.s32 	%r48, %r48, 16;
	@%p10 bra 	$L__BB2_2;
$L__BB2_11:
	setp.ge.s32 	%p11, %r3, %r32;
	setp.ge.s32 	%p12, %r6, %r33;
	or.pred  	%p13, %p11, %p12;
	@%p13 bra 	$L__BB2_15;
	ld.param.u64 	%rd17, [_Z13gemm_tiled_opILi16EEvPKfS1_Pfiiiff2OpS3__param_2];
	mad.lo.s32 	%r47, %r33, %r3, %r6;
	setp.eq.f32 	%p14, %f13, 0f00000000;
	cvta.to.global.u64 	%rd15, %rd17;
	mul.wide.s32 	%rd16, %r47, 4;
	add.s64 	%rd3, %rd15, %rd16;
	mov.f32 	%f73, 0f00000000;
	@%p14 bra 	$L__BB2_14;
	ld.global.f32 	%f73, [%rd3];
$L__BB2_14:
	ld.param.f32 	%f68, [_Z13gemm_tiled_opILi16EEvPKfS1_Pfiiiff2OpS3__param_6];
	mul.f32 	%f66, %f13, %f73;
	fma.rn.f32 	%f67, %f68, %f72, %f66;
	st.global.f32 	[%rd3], %f67;
$L__BB2_15:
	ret;

}


// ===== COMPILED SASS (sm_100) =====

	.target	sm_100

	.elftype	@"ET_EXEC"


//--------------------- .note.nv.tkinfo           --------------------------
	.section	.note.nv.tkinfo,"",@"SHT_NOTE"
	.sectionflags	@"SHF_NOTE_NV_TKINFO"
	.tkinfo
        /*0018*/ 	.word	0x00000002
        /*0030*/ 	.string	""
        /*0030*/ 	.string	"ptxas"
        /*0030*/ 	.string	"Cuda compilation tools, release 13.0, V13.0.88"
        /*0030*/ 	.string	"Build cuda_13.0.r13.0/compiler.36424714_0"
        /*0030*/ 	.string	"-arch sm_100 -m 64 "



//--------------------- .note.nv.cuinfo           --------------------------
	.section	.note.nv.cuinfo,"",@"SHT_NOTE"
	.sectionflags	@"SHF_NOTE_NV_CUINFO"
        /*0018*/ 	.short	0x0002
        /*001a*/ 	.short	0x0064
        /*001c*/ 	.short	0x0082
	.zero		2


//--------------------- .nv.info                  --------------------------
	.section	.nv.info,"",@"SHT_CUDA_INFO"
	.align	4


	//----- nvinfo : EIATTR_REGCOUNT
	.align		4
        /*0000*/ 	.byte	0x04, 0x2f
        /*0002*/ 	.short	(.L_1 - .L_0)
	.align		4
.L_0:
        /*0004*/ 	.word	index@(_Z13gemm_naive_opPKfS0_Pfiiiff2OpS2_)
        /*0008*/ 	.word	0x00000020


	//----- nvinfo : EIATTR_FRAME_SIZE
	.align		4
.L_1:
        /*000c*/ 	.byte	0x04, 0x11
        /*000e*/ 	.short	(.L_3 - .L_2)
	.align		4
.L_2:
        /*0010*/ 	.word	index@(_Z13gemm_naive_opPKfS0_Pfiiiff2OpS2_)
        /*0014*/ 	.word	0x00000000


	//----- nvinfo : EIATTR_REGCOUNT
	.align		4
.L_3:
        /*0018*/ 	.byte	0x04, 0x2f
        /*001a*/ 	.short	(.L_5 - .L_4)
	.align		4
.L_4:
        /*001c*/ 	.word	index@(_Z13gemm_tiled_opILi32EEvPKfS1_Pfiiiff2OpS3_)
        /*0020*/ 	.word	0x0000001e


	//----- nvinfo : EIATTR_FRAME_SIZE
	.align		4
.L_5:
        /*0024*/ 	.byte	0x04, 0x11
        /*0026*/ 	.short	(.L_7 - .L_6)
	.align		4
.L_6:
        /*0028*/ 	.word	index@(_Z13gemm_tiled_opILi32EEvPKfS1_Pfiiiff2OpS3_)
        /*002c*/ 	.word	0x00000000


	//----- nvinfo : EIATTR_REGCOUNT
	.align		4
.L_7:
        /*0030*/ 	.byte	0x04, 0x2f
        /*0032*/ 	.short	(.L_9 - .L_8)
	.align		4
.L_8:
        /*0034*/ 	.word	index@(_Z13gemm_tiled_opILi16EEvPKfS1_Pfiiiff2OpS3_)
        /*0038*/ 	.word	0x0000001e


	//----- nvinfo : EIATTR_FRAME_SIZE
	.align		4
.L_9:
        /*003c*/ 	.byte	0x04, 0x11
        /*003e*/ 	.short	(.L_11 - .L_10)
	.align		4
.L_10:
        /*0040*/ 	.word	index@(_Z13gemm_tiled_opILi16EEvPKfS1_Pfiiiff2OpS3_)
        /*0044*/ 	.word	0x00000000


	//----- nvinfo : EIATTR_MIN_STACK_SIZE
	.align		4
.L_11:
        /*0048*/ 	.byte	0x04, 0x12
        /*004a*/ 	.short	(.L_13 - .L_12)
	.align		4
.L_12:
        /*004c*/ 	.word	index@(_Z13gemm_tiled_opILi16EEvPKfS1_Pfiiiff2OpS3_)
        /*0050*/ 	.word	0x00000000


	//----- nvinfo : EIATTR_MIN_STACK_SIZE
	.align		4
.L_13:
        /*0054*/ 	.byte	0x04, 0x12
        /*0056*/ 	.short	(.L_15 - .L_14)
	.align		4
.L_14:
        /*0058*/ 	.word	index@(_Z13gemm_tiled_opILi32EEvPKfS1_Pfiiiff2OpS3_)
        /*005c*/ 	.word	0x00000000


	//----- nvinfo : EIATTR_MIN_STACK_SIZE
	.align		4
.L_15:
        /*0060*/ 	.byte	0x04, 0x12
        /*0062*/ 	.short	(.L_17 - .L_16)
	.align		4
.L_16:
        /*0064*/ 	.word	index@(_Z13gemm_naive_opPKfS0_Pfiiiff2OpS2_)
        /*0068*/ 	.word	0x00000000
.L_17:


//--------------------- .nv.compat                --------------------------
	.section	.nv.compat,"",@"SHT_CUDA_COMPAT_INFO"
	.align	4
        /*0000*/ 	.byte	0x02, 0x09, 0x00, 0x00, 0x02, 0x02, 0x01, 0x00, 0x02, 0x05, 0x05, 0x00, 0x03, 0x07, 0x01, 0x01
        /*0010*/ 	.byte	0x02, 0x03, 0x00, 0x00, 0x02, 0x06, 0x01, 0x00, 0x04, 0x0b, 0x08, 0x00, 0x09, 0x00, 0x00, 0x00
        /*0020*/ 	.byte	0x00, 0x00, 0x00, 0x00


//--------------------- .nv.info._Z13gemm_tiled_opILi16EEvPKfS1_Pfiiiff2OpS3_ --------------------------
	.section	.nv.info._Z13gemm_tiled_opILi16EEvPKfS1_Pfiiiff2OpS3_,"",@"SHT_CUDA_INFO"
	.sectionflags	@""
	.align	4


	//----- nvinfo : EIATTR_CUDA_API_VERSION
	.align		4
        /*0000*/ 	.byte	0x04, 0x37
        /*0002*/ 	.short	(.L_19 - .L_18)
.L_18:
        /*0004*/ 	.word	0x00000082


	//----- nvinfo : EIATTR_KPARAM_INFO
	.align		4
.L_19:
        /*0008*/ 	.byte	0x04, 0x17
        /*000a*/ 	.short	(.L_21 - .L_20)
.L_20:
        /*000c*/ 	.word	0x00000000
        /*0010*/ 	.short	0x0009
        /*0012*/ 	.short	0x0030
        /*0014*/ 	.byte	0x00, 0xf0, 0x11, 0x00


	//----- nvinfo : EIATTR_KPARAM_INFO
	.align		4
.L_21:
        /*0018*/ 	.byte	0x04, 0x17
        /*001a*/ 	.short	(.L_23 - .L_22)
.L_22:
        /*001c*/ 	.word	0x00000000
        /*0020*/ 	.short	0x0008
        /*0022*/ 	.short	0x002c
        /*0024*/ 	.byte	0x00, 0xf0, 0x11, 0x00


	//----- nvinfo : EIATTR_KPARAM_INFO
	.align		4
.L_23:
        /*0028*/ 	.byte	0x04, 0x17
        /*002a*/ 	.short	(.L_25 - .L_24)
.L_24:
        /*002c*/ 	.word	0x00000000
        /*0030*/ 	.short	0x0007
        /*0032*/ 	.short	0x0028
        /*0034*/ 	.byte	0x00, 0xf0, 0x11, 0x00


	//----- nvinfo : EIATTR_KPARAM_INFO
	.align		4
.L_25:
        /*0038*/ 	.byte	0x04, 0x17
        /*003a*/ 	.short	(.L_27 - .L_26)
.L_26:
        /*003c*/ 	.word	0x00000000
        /*0040*/ 	.short	0x0006
        /*0042*/ 	.short	0x0024
        /*0044*/ 	.byte	0x00, 0xf0, 0x11, 0x00


	//----- nvinfo : EIATTR_KPARAM_INFO
	.align		4
.L_27:
        /*0048*/ 	.byte	0x04, 0x17
        /*004a*/ 	.short	(.L_29 - .L_28)
.L_28:
        /*004c*/ 	.word	0x00000000
        /*0050*/ 	.short	0x0005
        /*0052*/ 	.short	0x0020
        /*0054*/ 	.byte	0x00, 0xf0, 0x11, 0x00


	//----- nvinfo : EIATTR_KPARAM_INFO
	.align		4
.L_29:
        /*0058*/ 	.byte	0x04, 0x17
        /*005a*/ 	.short	(.L_31 - .L_30)
.L_30:
        /*005c*/ 	.word	0x00000000
        /*0060*/ 	.short	0x0004
        /*0062*/ 	.short	0x001c
        /*0064*/ 	.byte	0x00, 0xf0, 0x11, 0x00


	//----- nvinfo : EIATTR_KPARAM_INFO
	.align		4
.L_31:
        /*0068*/ 	.byte	0x04, 0x17
        /*006a*/ 	.short	(.L_33 - .L_32)
.L_32:
        /*006c*/ 	.word	0x00000000
        /*0070*/ 	.short	0x0003
        /*0072*/ 	.short	0x0018
        /*0074*/ 	.byte	0x00, 0xf0, 0x11, 0x00


	//----- nvinfo : EIATTR_KPARAM_INFO
	.align		4
.L_33:
        /*0078*/ 	.byte	0x04, 0x17
        /*007a*/ 	.short	(.L_35 - .L_34)
.L_34:
        /*007c*/ 	.word	0x00000000
        /*0080*/ 	.short	0x0002
        /*0082*/ 	.short	0x0010
        /*0084*/ 	.byte	0x00, 0xf5, 0x21, 0x00


	//----- nvinfo : EIATTR_KPARAM_INFO
	.align		4
.L_35:
        /*0088*/ 	.byte	0x04, 0x17
        /*008a*/ 	.short	(.L_37 - .L_36)
.L_36:
        /*008c*/ 	.word	0x00000000
        /*0090*/ 	.short	0x0001
        /*0092*/ 	.short	0x0008
        /*0094*/ 	.byte	0x00, 0xf5, 0x21, 0x00


	//----- nvinfo : EIATTR_KPARAM_INFO
	.align		4
.L_37:
        /*0098*/ 	.byte	0x04, 0x17
        /*009a*/ 	.short	(.L_39 - .L_38)
.L_38:
        /*009c*/ 	.word	0x00000000
        /*00a0*/ 	.short	0x0000
        /*00a2*/ 	.short	0x0000
        /*00a4*/ 	.byte	0x00, 0xf5, 0x21, 0x00


	//----- nvinfo : EIATTR_SPARSE_MMA_MASK
	.align		4
.L_39:
        /*00a8*/ 	.byte	0x03, 0x50
        /*00aa*/ 	.short	0x0000


	//----- nvinfo : EIATTR_MAXREG_COUNT
	.align		4
        /*00ac*/ 	.byte	0x03, 0x1b
        /*00ae*/ 	.short	0x00ff


	//----- nvinfo : EIATTR_NUM_BARRIERS
	.align		4
        /*00b0*/ 	.byte	0x02, 0x4c
        /*00b2*/ 	.byte	0x01
	.zero		1


	//----- nvinfo : EIATTR_MERCURY_ISA_VERSION
	.align		4
        /*00b4*/ 	.byte	0x03, 0x5f
        /*00b6*/ 	.short	0x0101


	//----- nvinfo : EIATTR_VRC_CTA_INIT_COUNT
	.align		4
        /*00b8*/ 	.byte	0x02, 0x4a
	.zero		1
	.zero		1


	//----- nvinfo : EIATTR_EXIT_INSTR_OFFSETS
	.align		4
        /*00bc*/ 	.byte	0x04, 0x1c
        /*00be*/ 	.short	(.L_41 - .L_40)


	//   ....[0]....
.L_40:
        /*00c0*/ 	.word	0x000007d0


	//   ....[1]....
        /*00c4*/ 	.word	0x000008a0


	//----- nvinfo : EIATTR_CRS_STACK_SIZE
	.align		4
.L_41:
        /*00c8*/ 	.byte	0x04, 0x1e
        /*00ca*/ 	.short	(.L_43 - .L_42)
.L_42:
        /*00cc*/ 	.word	0x00000000


	//----- nvinfo : EIATTR_CBANK_PARAM_SIZE
	.align		4
.L_43:
        /*00d0*/ 	.byte	0x03, 0x19
        /*00d2*/ 	.short	0x0034


	//----- nvinfo : EIATTR_PARAM_CBANK
	.align		4
        /*00d4*/ 	.byte	0x04, 0x0a
        /*00d6*/ 	.short	(.L_45 - .L_44)
	.align		4
.L_44:
        /*00d8*/ 	.word	index@(.nv.constant0._Z13gemm_tiled_opILi16EEvPKfS1_Pfiiiff2OpS3_)
        /*00dc*/ 	.short	0x0380
        /*00de*/ 	.short	0x0034


	//----- nvinfo : EIATTR_SW_WAR
	.align		4
.L_45:
        /*00e0*/ 	.byte	0x04, 0x36
        /*00e2*/ 	.short	(.L_47 - .L_46)
.L_46:
        /*00e4*/ 	.word	0x00000008
.L_47:


//--------------------- .nv.info._Z13gemm_tiled_opILi32EEvPKfS1_Pfiiiff2OpS3_ --------------------------
	.section	.nv.info._Z13gemm_tiled_opILi32EEvPKfS1_Pfiiiff2OpS3_,"",@"SHT_CUDA_INFO"
	.sectionflags	@""
	.align	4


	//----- nvinfo : EIATTR_CUDA_API_VERSION
	.align		4
        /*0000*/ 	.byte	0x04, 0x37
        /*0002*/ 	.short	(.L_49 - .L_48)
.L_48:
        /*0004*/ 	.word	0x00000082


	//----- nvinfo : EIATTR_KPARAM_INFO
	.align		4
.L_49:
        /*0008*/ 	.byte	0x04, 0x17
        /*000a*/ 	.short	(.L_51 - .L_50)
.L_50:
        /*000c*/ 	.word	0x00000000
        /*0010*/ 	.short	0x0009
        /*0012*/ 	.short	0x0030
        /*0014*/ 	.byte	0x00, 0xf0, 0x11, 0x00


	//----- nvinfo : EIATTR_KPARAM_INFO
	.align		4
.L_51:
        /*0018*/ 	.byte	0x04, 0x17
        /*001a*/ 	.short	(.L_53 - .L_52)
.L_52:
        /*001c*/ 	.word	0x00000000
        /*0020*/ 	.short	0x0008
        /*0022*/ 	.short	0x002c
        /*0024*/ 	.byte	0x00, 0xf0, 0x11, 0x00


	//----- nvinfo : EIATTR_KPARAM_INFO
	.align		4
.L_53:
        /*0028*/ 	.byte	0x04, 0x17
        /*002a*/ 	.short	(.L_55 - .L_54)
.L_54:
        /*002c*/ 	.word	0x00000000
        /*0030*/ 	.short	0x0007
        /*0032*/ 	.short	0x0028
        /*0034*/ 	.byte	0x00, 0xf0, 0x11, 0x00


	//----- nvinfo : EIATTR_KPARAM_INFO
	.align		4
.L_55:
        /*0038*/ 	.byte	0x04, 0x17
        /*003a*/ 	.short	(.L_57 - .L_56)
.L_56:
        /*003c*/ 	.word	0x00000000
        /*0040*/ 	.short	0x0006
        /*0042*/ 	.short	0x0024
        /*0044*/ 	.byte	0x00, 0xf0, 0x11, 0x00


	//----- nvinfo : EIATTR_KPARAM_INFO
	.align		4
.L_57:
        /*0048*/ 	.byte	0x04, 0x17
        /*004a*/ 	.short	(.L_59 - .L_58)
.L_58:
        /*004c*/ 	.word	0x00000000
        /*0050*/ 	.short	0x0005
        /*0052*/ 	.short	0x0020
        /*0054*/ 	.byte	0x00, 0xf0, 0x11, 0x00


	//----- nvinfo : EIATTR_KPARAM_INFO
	.align		4
.L_59:
        /*0058*/ 	.byte	0x04, 0x17
        /*005a*/ 	.short	(.L_61 - .L_60)
.L_60:
        /*005c*/ 	.word	0x00000000
        /*0060*/ 	.short	0x0004
        /*0062*/ 	.short	0x001c
        /*0064*/ 	.byte	0x00, 0xf0, 0x11, 0x00


	//----- nvinfo : EIATTR_KPARAM_INFO
	.align		4
.L_61:
        /*0068*/ 	.byte	0x04, 0x17
        /*006a*/ 	.short	(.L_63 - .L_62)
.L_62:
        /*006c*/ 	.word	0x00000000
        /*0070*/ 	.short	0x0003
        /*0072*/ 	.short	0x0018
        /*0074*/ 	.byte	0x00, 0xf0, 0x11, 0x00


	//----- nvinfo : EIATTR_KPARAM_INFO
	.align		4
.L_63:
        /*0078*/ 	.byte	0x04, 0x17
        /*007a*/ 	.short	(.L_65 - .L_64)
.L_64:
        /*007c*/ 	.word	0x00000000
        /*0080*/ 	.short	0x0002
        /*0082*/ 	.short	0x0010
        /*0084*/ 	.byte	0x00, 0xf5, 0x21, 0x00


	//----- nvinfo : EIATTR_KPARAM_INFO
	.align		4
.L_65:
        /*0088*/ 	.byte	0x04, 0x17
        /*008a*/ 	.short	(.L_67 - .L_66)
.L_66:
        /*008c*/ 	.word	0x00000000
        /*0090*/ 	.short	0x0001
        /*0092*/ 	.short	0x0008
        /*0094*/ 	.byte	0x00, 0xf5, 0x21, 0x00


	//----- nvinfo : EIATTR_KPARAM_INFO
	.align		4
.L_67:
        /*0098*/ 	.byte	0x04, 0x17
        /*009a*/ 	.short	(.L_69 - .L_68)
.L_68:
        /*009c*/ 	.word	0x00000000
        /*00a0*/ 	.short	0x0000
        /*00a2*/ 	.short	0x0000
        /*00a4*/ 	.byte	0x00, 0xf5, 0x21, 0x00


	//----- nvinfo : EIATTR_SPARSE_MMA_MASK
	.align		4
.L_69:
        /*00a8*/ 	.byte	0x03, 0x50
        /*00aa*/ 	.short	0x0000


	//----- nvinfo : EIATTR_MAXREG_COUNT
	.align		4
        /*00ac*/ 	.byte	0x03, 0x1b
        /*00ae*/ 	.short	0x00ff


	//----- nvinfo : EIATTR_NUM_BARRIERS
	.align		4
        /*00b0*/ 	.byte	0x02, 0x4c
        /*00b2*/ 	.byte	0x01
	.zero		1


	//----- nvinfo : EIATTR_MERCURY_ISA_VERSION
	.align		4
        /*00b4*/ 	.byte	0x03, 0x5f
        /*00b6*/ 	.short	0x0101


	//----- nvinfo : EIATTR_VRC_CTA_INIT_COUNT
	.align		4
        /*00b8*/ 	.byte	0x02, 0x4a
	.zero		1
	.zero		1


	//----- nvinfo : EIATTR_EXIT_INSTR_OFFSETS
	.align		4
        /*00bc*/ 	.byte	0x04, 0x1c
        /*00be*/ 	.short	(.L_71 - .L_70)


	//   ....[0]....
.L_70:
        /*00c0*/ 	.word	0x00000ad0


	//   ....[1]....
        /*00c4*/ 	.word	0x00000ba0


	//----- nvinfo : EIATTR_CRS_STACK_SIZE
	.align		4
.L_71:
        /*00c8*/ 	.byte	0x04, 0x1e
        /*00ca*/ 	.short	(.L_73 - .L_72)
.L_72:
        /*00cc*/ 	.word	0x00000000


	//----- nvinfo : EIATTR_CBANK_PARAM_SIZE
	.align		4
.L_73:
        /*00d0*/ 	.byte	0x03, 0x19
        /*00d2*/ 	.short	0x0034


	//----- nvinfo : EIATTR_PARAM_CBANK
	.align		4
        /*00d4*/ 	.byte	0x04, 0x0a
        /*00d6*/ 	.short	(.L_75 - .L_74)
	.align		4
.L_74:
        /*00d8*/ 	.word	index@(.nv.constant0._Z13gemm_tiled_opILi32EEvPKfS1_Pfiiiff2OpS3_)
        /*00dc*/ 	.short	0x0380
        /*00de*/ 	.short	0x0034


	//----- nvinfo : EIATTR_SW_WAR
	.align		4
.L_75:
        /*00e0*/ 	.byte	0x04, 0x36
        /*00e2*/ 	.short	(.L_77 - .L_76)
.L_76:
        /*00e4*/ 	.word	0x00000008
.L_77:


//--------------------- .nv.info._Z13gemm_naive_opPKfS0_Pfiiiff2OpS2_ --------------------------
	.section	.nv.info._Z13gemm_naive_opPKfS0_Pfiiiff2OpS2_,"",@"SHT_CUDA_INFO"
	.sectionflags	@""
	.align	4


	//----- nvinfo : EIATTR_CUDA_API_VERSION
	.align		4
        /*0000*/ 	.byte	0x04, 0x37
        /*0002*/ 	.short	(.L_79 - .L_78)
.L_78:
        /*0004*/ 	.word	0x00000082


	//----- nvinfo : EIATTR_KPARAM_INFO
	.align		4
.L_79:
        /*0008*/ 	.byte	0x04, 0x17
        /*000a*/ 	.short	(.L_81 - .L_80)
.L_80:
        /*000c*/ 	.word	0x00000000
        /*0010*/ 	.short	0x0009
        /*0012*/ 	.short	0x0030
        /*0014*/ 	.byte	0x00, 0xf0, 0x11, 0x00


	//----- nvinfo : EIATTR_KPARAM_INFO
	.align		4
.L_81:
        /*0018*/ 	.byte	0x04, 0x17
        /*001a*/ 	.short	(.L_83 - .L_82)
.L_82:
        /*001c*/ 	.word	0x00000000
        /*0020*/ 	.short	0x0008
        /*0022*/ 	.short	0x002c
        /*0024*/ 	.byte	0x00, 0xf0, 0x11, 0x00


	//----- nvinfo : EIATTR_KPARAM_INFO
	.align		4
.L_83:
        /*0028*/ 	.byte	0x04, 0x17
        /*002a*/ 	.short	(.L_85 - .L_84)
.L_84:
        /*002c*/ 	.word	0x00000000
        /*0030*/ 	.short	0x0007
        /*0032*/ 	.short	0x0028
        /*0034*/ 	.byte	0x00, 0xf0, 0x11, 0x00


	//----- nvinfo : EIATTR_KPARAM_INFO
	.align		4
.L_85:
        /*0038*/ 	.byte	0x04, 0x17
        /*003a*/ 	.short	(.L_87 - .L_86)
.L_86:
        /*003c*/ 	.word	0x00000000
        /*0040*/ 	.short	0x0006
        /*0042*/ 	.short	0x0024
        /*0044*/ 	.byte	0x00, 0xf0, 0x11, 0x00


	//----- nvinfo : EIATTR_KPARAM_INFO
	.align		4
.L_87:
        /*0048*/ 	.byte	0x04, 0x17
        /*004a*/ 	.short	(.L_89 - .L_88)
.L_88:
        /*004c*/ 	.word	0x00000000
        /*0050*/ 	.short	0x0005
        /*0052*/ 	.short	0x0020
        /*0054*/ 	.byte	0x00, 0xf0, 0x11, 0x00


	//----- nvinfo : EIATTR_KPARAM_INFO
	.align		4
.L_89:
        /*0058*/ 	.byte	0x04, 0x17
        /*005a*/ 	.short	(.L_91 - .L_90)
.L_90:
        /*005c*/ 	.word	0x00000000
        /*0060*/ 	.short	0x0004
        /*0062*/ 	.short	0x001c
        /*0064*/ 	.byte	0x00, 0xf0, 0x11, 0x00


	//----- nvinfo : EIATTR_KPARAM_INFO
	.align		4
.L_91:
        /*0068*/ 	.byte	0x04, 0x17
        /*006a*/ 	.short	(.L_93 - .L_92)
.L_92:
        /*006c*/ 	.word	0x00000000
        /*0070*/ 	.short	0x0003
        /*0072*/ 	.short	0x0018
        /*0074*/ 	.byte	0x00, 0xf0, 0x11, 0x00


	//----- nvinfo : EIATTR_KPARAM_INFO
	.align		4
.L_93:
        /*0078*/ 	.byte	0x04, 0x17
        /*007a*/ 	.short	(.L_95 - .L_94)
.L_94:
        /*007c*/ 	.word	0x00000000
        /*0080*/ 	.short	0x0002
        /*0082*/ 	.short	0x0010
        /*0084*/ 	.byte	0x00, 0xf5, 0x21, 0x00


	//----- nvinfo : EIATTR_KPARAM_INFO
	.align		4
.L_95:
        /*0088*/ 	.byte	0x04, 0x17
        /*008a*/ 	.short	(.L_97 - .L_96)
.L_96:
        /*008c*/ 	.word	0x00000000
        /*0090*/ 	.short	0x0001
        /*0092*/ 	.short	0x0008
        /*0094*/ 	.byte	0x00, 0xf5, 0x21, 0x00


	//----- nvinfo : EIATTR_KPARAM_INFO
	.align		4
.L_97:
        /*0098*/ 	.byte	0x04, 0x17
        /*009a*/ 	.short	(.L_99 - .L_98)
.L_98:
        /*009c*/ 	.word	0x00000000
        /*00a0*/ 	.short	0x0000
        /*00a2*/ 	.short	0x0000
        /*00a4*/ 	.byte	0x00, 0xf5, 0x21, 0x00


	//----- nvinfo : EIATTR_SPARSE_MMA_MASK
	.align		4
.L_99:
        /*00a8*/ 	.byte	0x03, 0x50
        /*00aa*/ 	.short	0x0000


	//----- nvinfo : EIATTR_MAXREG_COUNT
	.align		4
        /*00ac*/ 	.byte	0x03, 0x1b
        /*00ae*/ 	.short	0x00ff


	//----- nvinfo : EIATTR_MERCURY_ISA_VERSION
	.align		4
        /*00b0*/ 	.byte	0x03, 0x5f
        /*00b2*/ 	.short	0x0101


	//----- nvinfo : EIATTR_VRC_CTA_INIT_COUNT
	.align		4
        /*00b4*/ 	.byte	0x02, 0x4a
	.zero		1
	.zero		1


	//----- nvinfo : EIATTR_EXIT_INSTR_OFFSETS
	.align		4
        /*00b8*/ 	.byte	0x04, 0x1c
        /*00ba*/ 	.short	(.L_101 - .L_100)


	//   ....[0]....
.L_100:
        /*00bc*/ 	.word	0x000000c0


	//   ....[1]....
        /*00c0*/ 	.word	0x00001f60


	//----- nvinfo : EIATTR_CBANK_PARAM_SIZE
	.align		4
.L_101:
        /*00c4*/ 	.byte	0x03, 0x19
        /*00c6*/ 	.short	0x0034


	//----- nvinfo : EIATTR_PARAM_CBANK
	.align		4
        /*00c8*/ 	.byte	0x04, 0x0a
        /*00ca*/ 	.short	(.L_103 - .L_102)
	.align		4
.L_102:
        /*00cc*/ 	.word	index@(.nv.constant0._Z13gemm_naive_opPKfS0_Pfiiiff2OpS2_)
        /*00d0*/ 	.short	0x0380
        /*00d2*/ 	.short	0x0034


	//----- nvinfo : EIATTR_SW_WAR
	.align		4
.L_103:
        /*00d4*/ 	.byte	0x04, 0x36
        /*00d6*/ 	.short	(.L_105 - .L_104)
.L_104:
        /*00d8*/ 	.word	0x00000008
.L_105:


//--------------------- .nv.callgraph             --------------------------
	.section	.nv.callgraph,"",@"SHT_CUDA_CALLGRAPH"
	.align	4
	.sectionentsize	8
	.align		4
        /*0000*/ 	.word	0x00000000
	.align		4
        /*0004*/ 	.word	0xffffffff
	.align		4
        /*0008*/ 	.word	0x00000000
	.align		4
        /*000c*/ 	.word	0xfffffffe
	.align		4
        /*0010*/ 	.word	0x00000000
	.align		4
        /*0014*/ 	.word	0xfffffffd
	.align		4
        /*0018*/ 	.word	0x00000000
	.align		4
        /*001c*/ 	.word	0xfffffffc


//--------------------- .text._Z13gemm_tiled_opILi16EEvPKfS1_Pfiiiff2OpS3_ --------------------------
	.section	.text._Z13gemm_tiled_opILi16EEvPKfS1_Pfiiiff2OpS3_,"ax",@progbits
	.align	128
        .global         _Z13gemm_tiled_opILi16EEvPKfS1_Pfiiiff2OpS3_
        .type           _Z13gemm_tiled_opILi16EEvPKfS1_Pfiiiff2OpS3_,@function
        .size           _Z13gemm_tiled_opILi16EEvPKfS1_Pfiiiff2OpS3_,(.L_x_37 - _Z13gemm_tiled_opILi16EEvPKfS1_Pfiiiff2OpS3_)
        .other          _Z13gemm_tiled_opILi16EEvPKfS1_Pfiiiff2OpS3_,@"STO_CUDA_ENTRY STV_DEFAULT"
_Z13gemm_tiled_opILi16EEvPKfS1_Pfiiiff2OpS3_:
.text._Z13gemm_tiled_opILi16EEvPKfS1_Pfiiiff2OpS3_:
[----:B------:R-:W-:Y:S01]  /*0000*/  LDC R1, c[0x0][0x37c] ;  /* 0x0000df00ff017b82 */ /* 0x000fe20000000800 */
[----:B------:R-:W0:Y:S01]  /*0010*/  S2R R15, SR_CTAID.Y ;  /* 0x00000000000f7919 */ /* 0x000e220000002600 */
[----:B------:R-:W1:Y:S01]  /*0020*/  LDCU UR5, c[0x0][0x3a0] ;  /* 0x00007400ff0577ac */ /* 0x000e620008000800 */
[----:B------:R-:W-:Y:S01]  /*0030*/  HFMA2 R23, -RZ, RZ, 0, 0 ;  /* 0x00000000ff177431 */ /* 0x000fe200000001ff */
[----:B------:R-:W0:Y:S01]  /*0040*/  S2R R18, SR_TID.Y ;  /* 0x0000000000127919 */ /* 0x000e220000002200 */
[----:B------:R-:W2:Y:S01]  /*0050*/  LDCU.64 UR6, c[0x0][0x358] ;  /* 0x00006b00ff0677ac */ /* 0x000ea20008000a00 */
[----:B------:R-:W3:Y:S01]  /*0060*/  S2R R10, SR_CTAID.X ;  /* 0x00000000000a7919 */ /* 0x000ee20000002500 */
[----:B------:R-:W3:Y:S01]  /*0070*/  S2R R21, SR_TID.X ;  /* 0x0000000000157919 */ /* 0x000ee20000002100 */
[----:B-1----:R-:W-:Y:S01]  /*0080*/  UISETP.GE.AND UP0, UPT, UR5, 0x1, UPT ;  /* 0x000000010500788c */ /* 0x002fe2000bf06270 */
[----:B0-----:R-:W-:Y:S02]  /*0090*/  LEA R0, R15, R18, 0x4 ;  /* 0x000000120f007211 */ /* 0x001fe400078e20ff */
[----:B---3--:R-:W-:-:S06]  /*00a0*/  LEA R13, R10, R21, 0x4 ;  /* 0x000000150a0d7211 */ /* 0x008fcc00078e20ff */
[----:B--2---:R-:W-:Y:S05]  /*00b0*/  BRA.U !UP0, `(.L_x_0) ;  /* 0x0000000508b87547 */ /* 0x004fea000b800000 */
[----:B------:R-:W0:Y:S01]  /*00c0*/  S2R R9, SR_CgaCtaId ;  /* 0x0000000000097919 */ /* 0x000e220000008800 */
[----:B------:R-:W1:Y:S01]  /*00d0*/  LDCU.64 UR8, c[0x0][0x398] ;  /* 0x00007300ff0877ac */ /* 0x000e620008000a00 */
[----:B------:R-:W2:Y:S01]  /*00e0*/  LDC R17, c[0x0][0x398] ;  /* 0x0000e600ff117b82 */ /* 0x000ea20000000800 */
[----:B------:R-:W-:Y:S01]  /*00f0*/  MOV R6, 0x400 ;  /* 0x0000040000067802 */ /* 0x000fe20000000f00 */
[----:B------:R-:W-:Y:S01]  /*0100*/  IMAD R19, R13, UR5, R18 ;  /* 0x000000050d137c24 */ /* 0x000fe2000f8e0212 */
[----:B------:R-:W-:Y:S01]  /*0110*/  UIADD3 UR4, UPT, UPT, UR5, 0xf, URZ ;  /* 0x0000000f05047890 */ /* 0x000fe2000fffe0ff */
[----:B------:R-:W-:Y:S01]  /*0120*/  MOV R23, RZ ;  /* 0x000000ff00177202 */ /* 0x000fe20000000f00 */
[----:B------:R-:W3:Y:S01]  /*0130*/  LDCU UR12, c[0x0][0x3a0] ;  /* 0x00007400ff0c77ac */ /* 0x000ee20008000800 */
[----:B------:R-:W-:Y:S02]  /*0140*/  IADD3 R8, PT, PT, R6, 0x440, RZ ;  /* 0x0000044006087810 */ /* 0x000fe40007ffe0ff */
[----:B------:R-:W4:Y:S01]  /*0150*/  LDC R12, c[0x0][0x39c] ;  /* 0x0000e700ff0c7b82 */ /* 0x000f220000000800 */
[----:B------:R-:W-:Y:S01]  /*0160*/  USHF.R.U32.HI UR4, URZ, 0x4, UR4 ;  /* 0x00000004ff047899 */ /* 0x000fe20008011604 */
[----:B------:R-:W0:Y:S01]  /*0170*/  LDCU UR10, c[0x0][0x3ac] ;  /* 0x00007580ff0a77ac */ /* 0x000e220008000800 */
[----:B------:R-:W0:Y:S05]  /*0180*/  LDCU UR11, c[0x0][0x3b0] ;  /* 0x00007600ff0b77ac */ /* 0x000e2a0008000800 */
[----:B------:R-:W2:Y:S01]  /*0190*/  LDC.64 R2, c[0x0][0x380] ;  /* 0x0000e000ff027b82 */ /* 0x000ea20000000a00 */
[----:B-1----:R-:W-:-:S02]  /*01a0*/  IMAD R11, R18, UR9, R21 ;  /* 0x00000009120b7c24 */ /* 0x002fc4000f8e0215 */
[----:B------:R-:W-:Y:S01]  /*01b0*/  IMAD R20, R21, UR8, R18 ;  /* 0x0000000815147c24 */ /* 0x000fe2000f8e0212 */
[----:B------:R-:W-:Y:S02]  /*01c0*/  UIADD3 UR4, UPT, UPT, -UR4, URZ, URZ ;  /* 0x000000ff04047290 */ /* 0x000fe4000fffe1ff */
[----:B------:R-:W-:Y:S02]  /*01d0*/  LEA R11, R10, R11, 0x4 ;  /* 0x0000000b0a0b7211 */ /* 0x000fe400078e20ff */
[----:B------:R-:W1:Y:S01]  /*01e0*/  LDC.64 R4, c[0x0][0x388] ;  /* 0x0000e200ff047b82 */ /* 0x000e620000000a00 */
[----:B------:R-:W-:Y:S01]  /*01f0*/  LEA R20, R15, R20, 0x4 ;  /* 0x000000140f147211 */ /* 0x000fe200078e20ff */
[----:B------:R-:W-:Y:S01]  /*0200*/  IMAD R15, R0, UR5, R21 ;  /* 0x00000005000f7c24 */ /* 0x000fe2000f8e0215 */
[C---:B0-----:R-:W-:Y:S02]  /*0210*/  LEA R7, R9.reuse, R6, 0x18 ;  /* 0x0000000609077211 */ /* 0x041fe400078ec0ff */
[----:B------:R-:W-:-:S03]  /*0220*/  LEA R8, R9, R8, 0x18 ;  /* 0x0000000809087211 */ /* 0x000fc600078ec0ff */
[----:B------:R-:W-:Y:S01]  /*0230*/  IMAD R14, R18, 0x44, R7 ;  /* 0x00000044120e7824 */ /* 0x000fe200078e0207 */
[----:B------:R-:W-:-:S04]  /*0240*/  LEA R16, R21, R8, 0x2 ;  /* 0x0000000815107211 */ /* 0x000fc800078e10ff */
[----:B------:R-:W-:Y:S01]  /*0250*/  LEA R22, R21, R14, 0x2 ;  /* 0x0000000e15167211 */ /* 0x000fe200078e10ff */
[----:B---3--:R-:W-:-:S07]  /*0260*/  IMAD R10, R18, 0x44, R16 ;  /* 0x00000044120a7824 */ /* 0x008fce00078e0210 */
.L_x_5:
[----:B------:R-:W-:Y:S01]  /*0270*/  ISETP.GE.AND P0, PT, R21, UR12, PT ;  /* 0x0000000c15007c0c */ /* 0x000fe2000bf06270 */
[----:B------:R-:W-:Y:S01]  /*0280*/  BSSY.RECONVERGENT B0, `(.L_x_1) ;  /* 0x0000009000007945 */ /* 0x000fe20003800200 */
[----:B------:R-:W-:Y:S02]  /*0290*/  MOV R25, RZ ;  /* 0x000000ff00197202 */ /* 0x000fe40000000f00 */
[----:B--2---:R-:W-:-:S13]  /*02a0*/  ISETP.GE.OR P0, PT, R0, R17, P0 ;  /* 0x000000110000720c */ /* 0x004fda0000706670 */
[----:B------:R-:W-:Y:S05]  /*02b0*/  @P0 BRA `(.L_x_2) ;  /* 0x0000000000140947 */ /* 0x000fea0003800000 */
[----:B------:R-:W-:-:S13]  /*02c0*/  ISETP.NE.AND P0, PT, RZ, UR10, PT ;  /* 0x0000000aff007c0c */ /* 0x000fda000bf05270 */
[----:B------:R-:W-:-:S05]  /*02d0*/  @!P0 IMAD.WIDE R6, R15, 0x4, R2 ;  /* 0x000000040f068825 */ /* 0x000fca00078e0202 */
[----:B------:R0:W5:Y:S01]  /*02e0*/  @!P0 LDG.E.CONSTANT R25, desc[UR6][R6.64] ;  /* 0x0000000606198981 */ /* 0x000162000c1e9900 */
[----:B------:R-:W-:-:S05]  /*02f0*/  @P0 IMAD.WIDE R8, R20, 0x4, R2 ;  /* 0x0000000414080825 */ /* 0x000fca00078e0202 */
[----:B------:R0:W5:Y:S02]  /*0300*/  @P0 LDG.E.CONSTANT R25, desc[UR6][R8.64] ;  /* 0x0000000608190981 */ /* 0x000164000c1e9900 */
.L_x_2:
[----:B------:R-:W-:Y:S05]  /*0310*/  BSYNC.RECONVERGENT B0 ;  /* 0x0000000000007941 */ /* 0x000fea0003800200 */
.L_x_1:
[----:B-----5:R2:W-:Y:S01]  /*0320*/  STS [R22], R25 ;  /* 0x0000001916007388 */ /* 0x0205e20000000800 */
[----:B------:R-:W-:Y:S01]  /*0330*/  ISETP.GE.AND P0, PT, R18, UR12, PT ;  /* 0x0000000c12007c0c */ /* 0x000fe2000bf06270 */
[----:B------:R-:W-:Y:S01]  /*0340*/  BSSY.RECONVERGENT B0, `(.L_x_3) ;  /* 0x0000009000007945 */ /* 0x000fe20003800200 */
[----:B------:R-:W-:Y:S02]  /*0350*/  HFMA2 R27, -RZ, RZ, 0, 0 ;  /* 0x00000000ff1b7431 */ /* 0x000fe400000001ff */
[----:B----4-:R-:W-:-:S13]  /*0360*/  ISETP.GE.OR P0, PT, R13, R12, P0 ;  /* 0x0000000c0d00720c */ /* 0x010fda0000706670 */
[----:B--2---:R-:W-:Y:S05]  /*0370*/  @P0 BRA `(.L_x_4) ;  /* 0x0000000000140947 */ /* 0x004fea0003800000 */
[----:B------:R-:W-:-:S13]  /*0380*/  ISETP.NE.AND P0, PT, RZ, UR11, PT ;  /* 0x0000000bff007c0c */ /* 0x000fda000bf05270 */
[----:B01----:R-:W-:-:S05]  /*0390*/  @!P0 IMAD.WIDE R6, R11, 0x4, R4 ;  /* 0x000000040b068825 */ /* 0x003fca00078e0204 */
[----:B------:R2:W5:Y:S01]  /*03a0*/  @!P0 LDG.E.CONSTANT R27, desc[UR6][R6.64] ;  /* 0x00000006061b8981 */ /* 0x000562000c1e9900 */
[----:B------:R-:W-:-:S05]  /*03b0*/  @P0 IMAD.WIDE R8, R19, 0x4, R4 ;  /* 0x0000000413080825 */ /* 0x000fca00078e0204 */
[----:B------:R2:W5:Y:S02]  /*03c0*/  @P0 LDG.E.CONSTANT R27, desc[UR6][R8.64] ;  /* 0x00000006081b0981 */ /* 0x000564000c1e9900 */
.L_x_4:
[----:B------:R-:W-:Y:S05]  /*03d0*/  BSYNC.RECONVERGENT B0 ;  /* 0x0000000000007941 */ /* 0x000fea0003800200 */
.L_x_3:
[----:B-----5:R-:W-:Y:S01]  /*03e0*/  STS [R10], R27 ;  /* 0x0000001b0a007388 */ /* 0x020fe20000000800 */
[----:B------:R-:W-:Y:S01]  /*03f0*/  UIADD3 UR4, UPT, UPT, UR4, 0x1, URZ ;  /* 0x0000000104047890 */ /* 0x000fe2000fffe0ff */
[----:B------:R-:W-:Y:S01]  /*0400*/  LEA R11, R12, R11, 0x4 ;  /* 0x0000000b0c0b7211 */ /* 0x000fe200078e20ff */
[----:B------:R-:W-:Y:S02]  /*0410*/  BAR.SYNC.DEFER_BLOCKING 0x0 ;  /* 0x0000000000007b1d */ /* 0x000fe40000010000 */
[----:B------:R-:W-:Y:S01]  /*0420*/  UISETP.NE.AND UP0, UPT, UR4, URZ, UPT ;  /* 0x000000ff0400728c */ /* 0x000fe2000bf05270 */
[----:B------:R-:W-:Y:S02]  /*0430*/  IADD3 R19, PT, PT, R19, 0x10, RZ ;  /* 0x0000001013137810 */ /* 0x000fe40007ffe0ff */
[----:B------:R-:W-:Y:S02]  /*0440*/  IADD3 R18, PT, PT, R18, 0x10, RZ ;  /* 0x0000001012127810 */ /* 0x000fe40007ffe0ff */
[----:B------:R-:W-:-:S02]  /*0450*/  IADD3 R15, PT, PT, R15, 0x10, RZ ;  /* 0x000000100f0f7810 */ /* 0x000fc40007ffe0ff */
[----:B------:R-:W-:Y:S02]  /*0460*/  LEA R20, R17, R20, 0x4 ;  /* 0x0000001411147211 */ /* 0x000fe400078e20ff */
[----:B------:R-:W-:Y:S01]  /*0470*/  IADD3 R21, PT, PT, R21, 0x10, RZ ;  /* 0x0000001015157810 */ /* 0x000fe20007ffe0ff */
[----:B0-2---:R-:W-:Y:S04]  /*0480*/  LDS R8, [R14] ;  /* 0x000000000e087984 */ /* 0x005fe80000000800 */
[----:B------:R-:W0:Y:S04]  /*0490*/  LDS R9, [R16] ;  /* 0x0000000010097984 */ /* 0x000e280000000800 */
[----:B------:R-:W-:Y:S04]  /*04a0*/  LDS R24, [R14+0x4] ;  /* 0x000004000e187984 */ /* 0x000fe80000000800 */
[----:B------:R-:W2:Y:S04]  /*04b0*/  LDS R25, [R16+0x44] ;  /* 0x0000440010197984 */ /* 0x000ea80000000800 */
[----:B------:R-:W-:Y:S04]  /*04c0*/  LDS R6, [R14+0x8] ;  /* 0x000008000e067984 */ /* 0x000fe80000000800 */
[----:B------:R-:W3:Y:S01]  /*04d0*/  LDS R7, [R16+0x88] ;  /* 0x0000880010077984 */ /* 0x000ee20000000800 */
[----:B0-----:R-:W-:-:S03]  /*04e0*/  FFMA R23, R8, R9, R23 ;  /* 0x0000000908177223 */ /* 0x001fc60000000017 */
[----:B------:R-:W-:Y:S04]  /*04f0*/  LDS R8, [R14+0xc] ;  /* 0x00000c000e087984 */ /* 0x000fe80000000800 */
[----:B------:R-:W0:Y:S01]  /*0500*/  LDS R9, [R16+0xcc] ;  /* 0x0000cc0010097984 */ /* 0x000e220000000800 */
[----:B--2---:R-:W-:-:S03]  /*0510*/  FFMA R25, R24, R25, R23 ;  /* 0x0000001918197223 */ /* 0x004fc60000000017 */
[----:B------:R-:W-:Y:S04]  /*0520*/  LDS R24, [R14+0x10] ;  /* 0x000010000e187984 */ /* 0x000fe80000000800 */
[----:B------:R-:W2:Y:S01]  /*0530*/  LDS R23, [R16+0x110] ;  /* 0x0001100010177984 */ /* 0x000ea20000000800 */
[----:B---3--:R-:W-:-:S03]  /*0540*/  FFMA R25, R6, R7, R25 ;  /* 0x0000000706197223 */ /* 0x008fc60000000019 */
        /* <DEDUP_REMOVED lines=32> */
[----:B--2---:R-:W-:-:S04]  /*0750*/  FFMA R8, R23, R24, R8 ;  /* 0x0000001817087223 */ /* 0x004fc80000000008 */
[----:B---3--:R-:W-:-:S04]  /*0760*/  FFMA R6, R25, R6, R8 ;  /* 0x0000000619067223 */ /* 0x008fc80000000008 */
[----:B0-----:R-:W-:Y:S01]  /*0770*/  FFMA R23, R7, R9, R6 ;  /* 0x0000000907177223 */ /* 0x001fe20000000006 */
[----:B------:R-:W-:Y:S06]  /*0780*/  BAR.SYNC.DEFER_BLOCKING 0x0 ;  /* 0x0000000000007b1d */ /* 0x000fec0000010000 */
[----:B------:R-:W-:Y:S05]  /*0790*/  BRA.U UP0, `(.L_x_5) ;  /* 0xfffffff900b47547 */ /* 0x000fea000b83ffff */
.L_x_0:
[----:B------:R-:W0:Y:S02]  /*07a0*/  LDCU.64 UR8, c[0x0][0x398] ;  /* 0x00007300ff0877ac */ /* 0x000e240008000a00 */
[----:B0-----:R-:W-:-:S04]  /*07b0*/  ISETP.GE.AND P0, PT, R13, UR9, PT ;  /* 0x000000090d007c0c */ /* 0x001fc8000bf06270 */
[----:B------:R-:W-:-:S13]  /*07c0*/  ISETP.GE.OR P0, PT, R0, UR8, P0 ;  /* 0x0000000800007c0c */ /* 0x000fda0008706670 */
[----:B------:R-:W-:Y:S05]  /*07d0*/  @P0 EXIT ;  /* 0x000000000000094d */ /* 0x000fea0003800000 */
[----:B------:R-:W0:Y:S01]  /*07e0*/  LDCU UR4, c[0x0][0x3a8] ;  /* 0x00007500ff0477ac */ /* 0x000e220008000800 */
[----:B------:R-:W2:Y:S01]  /*07f0*/  LDC.64 R2, c[0x0][0x390] ;  /* 0x0000e400ff027b82 */ /* 0x000ea20000000a00 */
[----:B------:R-:W-:Y:S01]  /*0800*/  IMAD R13, R0, UR9, R13 ;  /* 0x00000009000d7c24 */ /* 0x000fe2000f8e020d */
[----:B------:R-:W-:Y:S02]  /*0810*/  MOV R0, RZ ;  /* 0x000000ff00007202 */ /* 0x000fe40000000f00 */
[----:B0-----:R-:W-:Y:S01]  /*0820*/  FSETP.NEU.AND P0, PT, RZ, UR4, PT ;  /* 0x00000004ff007c0b */ /* 0x001fe2000bf0d000 */
[----:B--2---:R-:W-:-:S12]  /*0830*/  IMAD.WIDE R2, R13, 0x4, R2 ;  /* 0x000000040d027825 */ /* 0x004fd800078e0202 */
[----:B------:R-:W-:Y:S05]  /*0840*/  @!P0 BRA `(.L_x_6) ;  /* 0x0000000000048947 */ /* 0x000fea0003800000 */
[----:B------:R0:W5:Y:S02]  /*0850*/  LDG.E R0, desc[UR6][R2.64] ;  /* 0x0000000602007981 */ /* 0x000164000c1e1900 */
.L_x_6:
[----:B------:R-:W2:Y:S01]  /*0860*/  LDCU UR5, c[0x0][0x3a4] ;  /* 0x00007480ff0577ac */ /* 0x000ea20008000800 */
[----:B-----5:R-:W-:-:S04]  /*0870*/  FMUL R0, R0, UR4 ;  /* 0x0000000400007c20 */ /* 0x020fc80008400000 */
[----:B--2---:R-:W-:-:S05]  /*0880*/  FFMA R23, R23, UR5, R0 ;  /* 0x0000000517177c23 */ /* 0x004fca0008000000 */
[----:B------:R-:W-:Y:S01]  /*0890*/  STG.E desc[UR6][R2.64], R23 ;  /* 0x0000001702007986 */ /* 0x000fe2000c101906 */
[----:B------:R-:W-:Y:S05]  /*08a0*/  EXIT ;  /* 0x000000000000794d */ /* 0x000fea0003800000 */
.L_x_7:
[----:B------:R-:W-:-:S00]  /*08b0*/  BRA `(.L_x_7) ;  /* 0xfffffffc00fc7947 */ /* 0x000fc0000383ffff */
[----:B------:R-:W-:-:S00]  /*08c0*/  NOP ;  /* 0x0000000000007918 */ /* 0x000fc00000000000 */
        /* <DEDUP_REMOVED lines=11> */
.L_x_37:


//--------------------- .text._Z13gemm_tiled_opILi32EEvPKfS1_Pfiiiff2OpS3_ --------------------------
	.section	.text._Z13gemm_tiled_opILi32EEvPKfS1_Pfiiiff2OpS3_,"ax",@progbits
	.align	128
        .global         _Z13gemm_tiled_opILi32EEvPKfS1_Pfiiiff2OpS3_
        .type           _Z13gemm_tiled_opILi32EEvPKfS1_Pfiiiff2OpS3_,@function
        .size           _Z13gemm_tiled_opILi32EEvPKfS1_Pfiiiff2OpS3_,(.L_x_38 - _Z13gemm_tiled_opILi32EEvPKfS1_Pfiiiff2OpS3_)
        .other          _Z13gemm_tiled_opILi32EEvPKfS1_Pfiiiff2OpS3_,@"STO_CUDA_ENTRY STV_DEFAULT"
_Z13gemm_tiled_opILi32EEvPKfS1_Pfiiiff2OpS3_:
.text._Z13gemm_tiled_opILi32EEvPKfS1_Pfiiiff2OpS3_:
        /* <DEDUP_REMOVED lines=39> */
.L_x_13:
        /* <DEDUP_REMOVED lines=10> */
.L_x_10:
[----:B------:R-:W-:Y:S05]  /*0310*/  BSYNC.RECONVERGENT B0 ;  /* 0x0000000000007941 */ /* 0x000fea0003800200 */
.L_x_9:
        /* <DEDUP_REMOVED lines=11> */
.L_x_12:
[----:B------:R-:W-:Y:S05]  /*03d0*/  BSYNC.RECONVERGENT B0 ;  /* 0x0000000000007941 */ /* 0x000fea0003800200 */
.L_x_11:
        /* <DEDUP_REMOVED lines=15> */
[----:B------:R-:W3:Y:S04]  /*04d0*/  LDS R7, [R16+0x108] ;  /* 0x0001080010077984 */ /* 0x000ee80000000800 */
[----:B------:R-:W-:Y:S01]  /*04e0*/  LDS R27, [R14+0x7c] ;  /* 0x00007c000e1b7984 */ /* 0x000fe20000000800 */
        /* <DEDUP_REMOVED lines=85> */
[----:B------:R-:W2:Y:S01]  /*0a40*/  LDS R8, [R16+0xffc] ;  /* 0x000ffc0010087984 */ /* 0x000ea20000000800 */
[----:B---3--:R-:W-:-:S04]  /*0a50*/  FFMA R6, R6, R7, R23 ;  /* 0x0000000706067223 */ /* 0x008fc80000000017 */
[----:B0-----:R-:W-:-:S04]  /*0a60*/  FFMA R6, R9, R25, R6 ;  /* 0x0000001909067223 */ /* 0x001fc80000000006 */
[----:B--2---:R-:W-:Y:S01]  /*0a70*/  FFMA R23, R27, R8, R6 ;  /* 0x000000081b177223 */ /* 0x004fe20000000006 */
[----:B------:R-:W-:Y:S06]  /*0a80*/  BAR.SYNC.DEFER_BLOCKING 0x0 ;  /* 0x0000000000007b1d */ /* 0x000fec0000010000 */
[----:B------:R-:W-:Y:S05]  /*0a90*/  BRA.U UP0, `(.L_x_13) ;  /* 0xfffffff500f47547 */ /* 0x000fea000b83ffff */
.L_x_8:
        /* <DEDUP_REMOVED lines=12> */
.L_x_14:
[----:B------:R-:W2:Y:S01]  /*0b60*/  LDCU UR5, c[0x0][0x3a4] ;  /* 0x00007480ff0577ac */ /* 0x000ea20008000800 */
[----:B-----5:R-:W-:-:S04]  /*0b70*/  FMUL R0, R0, UR4 ;  /* 0x0000000400007c20 */ /* 0x020fc80008400000 */
[----:B--2---:R-:W-:-:S05]  /*0b80*/  FFMA R23, R23, UR5, R0 ;  /* 0x0000000517177c23 */ /* 0x004fca0008000000 */
[----:B------:R-:W-:Y:S01]  /*0b90*/  STG.E desc[UR6][R2.64], R23 ;  /* 0x0000001702007986 */ /* 0x000fe2000c101906 */
[----:B------:R-:W-:Y:S05]  /*0ba0*/  EXIT ;  /* 0x000000000000794d */ /* 0x000fea0003800000 */
.L_x_15:
        /* <DEDUP_REMOVED lines=13> */
.L_x_38:


//--------------------- .text._Z13gemm_naive_opPKfS0_Pfiiiff2OpS2_ --------------------------
	.section	.text._Z13gemm_naive_opPKfS0_Pfiiiff2OpS2_,"ax",@progbits
	.align	128
        .global         _Z13gemm_naive_opPKfS0_Pfiiiff2OpS2_
        .type           _Z13gemm_naive_opPKfS0_Pfiiiff2OpS2_,@function
        .size           _Z13gemm_naive_opPKfS0_Pfiiiff2OpS2_,(.L_x_39 - _Z13gemm_naive_opPKfS0_Pfiiiff2OpS2_)
        .other          _Z13gemm_naive_opPKfS0_Pfiiiff2OpS2_,@"STO_CUDA_ENTRY STV_DEFAULT"
_Z13gemm_naive_opPKfS0_Pfiiiff2OpS2_:
.text._Z13gemm_naive_opPKfS0_Pfiiiff2OpS2_:
[----:B------:R-:W-:Y:S01]  /*0000*/  LDC R1, c[0x0][0x37c] ;  /* 0x0000df00ff017b82 */ /* 0x000fe20000000800 */
[----:B------:R-:W0:Y:S07]  /*0010*/  S2R R5, SR_TID.X ;  /* 0x0000000000057919 */ /* 0x000e2e0000002100 */
[----:B------:R-:W1:Y:S01]  /*0020*/  LDC R3, c[0x0][0x364] ;  /* 0x0000d900ff037b82 */ /* 0x000e620000000800 */
[----:B------:R-:W1:Y:S07]  /*0030*/  S2R R2, SR_TID.Y ;  /* 0x0000000000027919 */ /* 0x000e6e0000002200 */
[----:B------:R-:W0:Y:S08]  /*0040*/  S2UR UR5, SR_CTAID.X ;  /* 0x00000000000579c3 */ /* 0x000e300000002500 */
[----:B------:R-:W0:Y:S08]  /*0050*/  LDC R0, c[0x0][0x360] ;  /* 0x0000d800ff007b82 */ /* 0x000e300000000800 */
[----:B------:R-:W1:Y:S08]  /*0060*/  S2UR UR4, SR_CTAID.Y ;  /* 0x00000000000479c3 */ /* 0x000e700000002600 */
[----:B------:R-:W2:Y:S01]  /*0070*/  LDC.64 R12, c[0x0][0x398] ;  /* 0x0000e600ff0c7b82 */ /* 0x000ea20000000a00 */
[----:B0-----:R-:W-:-:S02]  /*0080*/  IMAD R0, R0, UR5, R5 ;  /* 0x0000000500007c24 */ /* 0x001fc4000f8e0205 */
[----:B-1----:R-:W-:-:S03]  /*0090*/  IMAD R3, R3, UR4, R2 ;  /* 0x0000000403037c24 */ /* 0x002fc6000f8e0202 */
[----:B--2---:R-:W-:-:S04]  /*00a0*/  ISETP.GE.AND P0, PT, R0, R13, PT ;  /* 0x0000000d0000720c */ /* 0x004fc80003f06270 */
[----:B------:R-:W-:-:S13]  /*00b0*/  ISETP.GE.OR P0, PT, R3, R12, P0 ;  /* 0x0000000c0300720c */ /* 0x000fda0000706670 */
[----:B------:R-:W-:Y:S05]  /*00c0*/  @P0 EXIT ;  /* 0x000000000000094d */ /* 0x000fea0003800000 */
[----:B------:R-:W0:Y:S01]  /*00d0*/  LDC R2, c[0x0][0x3a0] ;  /* 0x0000e800ff027b82 */ /* 0x000e220000000800 */
[----:B------:R-:W1:Y:S01]  /*00e0*/  LDCU.64 UR6, c[0x0][0x358] ;  /* 0x00006b00ff0677ac */ /* 0x000e620008000a00 */
[----:B------:R-:W-:Y:S01]  /*00f0*/  HFMA2 R29, -RZ, RZ, 0, 0 ;  /* 0x00000000ff1d7431 */ /* 0x000fe200000001ff */
[----:B0-----:R-:W-:-:S13]  /*0100*/  ISETP.GE.AND P0, PT, R2, 0x1, PT ;  /* 0x000000010200780c */ /* 0x001fda0003f06270 */
[----:B-1----:R-:W-:Y:S05]  /*0110*/  @!P0 BRA `(.L_x_16) ;  /* 0x0000001c00608947 */ /* 0x002fea0003800000 */
[----:B------:R-:W0:Y:S01]  /*0120*/  LDCU UR4, c[0x0][0x3ac] ;  /* 0x00007580ff0477ac */ /* 0x000e220008000800 */
[----:B------:R-:W-:Y:S01]  /*0130*/  IMAD R18, R0, R2, RZ ;  /* 0x0000000200127224 */ /* 0x000fe200078e02ff */
[----:B0-----:R-:W-:-:S09]  /*0140*/  UISETP.NE.AND UP0, UPT, UR4, URZ, UPT ;  /* 0x000000ff0400728c */ /* 0x001fd2000bf05270 */
[----:B------:R-:W-:Y:S05]  /*0150*/  BRA.U UP0, `(.L_x_17) ;  /* 0x0000000d00c47547 */ /* 0x000fea000b800000 */
[----:B------:R-:W0:Y:S01]  /*0160*/  LDCU UR4, c[0x0][0x3b0] ;  /* 0x00007600ff0477ac */ /* 0x000e220008000800 */
[----:B------:R-:W-:Y:S01]  /*0170*/  IMAD R20, R3, R2, RZ ;  /* 0x0000000203147224 */ /* 0x000fe200078e02ff */
[----:B0-----:R-:W-:-:S09]  /*0180*/  UISETP.NE.AND UP0, UPT, UR4, URZ, UPT ;  /* 0x000000ff0400728c */ /* 0x001fd2000bf05270 */
[----:B------:R-:W-:Y:S05]  /*0190*/  BRA.U UP0, `(.L_x_18) ;  /* 0x0000000500e87547 */ /* 0x000fea000b800000 */
[C---:B------:R-:W-:Y:S01]  /*01a0*/  ISETP.GE.U32.AND P1, PT, R2.reuse, 0x8, PT ;  /* 0x000000080200780c */ /* 0x040fe20003f26070 */
[----:B------:R-:W-:Y:S01]  /*01b0*/  HFMA2 R21, -RZ, RZ, 0, 0 ;  /* 0x00000000ff157431 */ /* 0x000fe200000001ff */
[----:B------:R-:W-:Y:S02]  /*01c0*/  LOP3.LUT R26, R2, 0x7, RZ, 0xc0, !PT ;  /* 0x00000007021a7812 */ /* 0x000fe400078ec0ff */
[----:B------:R-:W-:Y:S02]  /*01d0*/  MOV R29, RZ ;  /* 0x000000ff001d7202 */ /* 0x000fe40000000f00 */
[----:B------:R-:W-:-:S07]  /*01e0*/  ISETP.NE.AND P0, PT, R26, RZ, PT ;  /* 0x000000ff1a00720c */ /* 0x000fce0003f05270 */
[----:B------:R-:W-:Y:S06]  /*01f0*/  @!P1 BRA `(.L_x_19) ;  /* 0x0000000000c49947 */ /* 0x000fec0003800000 */
[----:B------:R-:W0:Y:S01]  /*0200*/  LDC.64 R4, c[0x0][0x380] ;  /* 0x0000e000ff047b82 */ /* 0x000e220000000a00 */
[----:B------:R-:W-:Y:S02]  /*0210*/  LOP3.LUT R21, R2, 0x7ffffff8, RZ, 0xc0, !PT ;  /* 0x7ffffff802157812 */ /* 0x000fe400078ec0ff */
[----:B------:R-:W-:Y:S02]  /*0220*/  MOV R29, RZ ;  /* 0x000000ff001d7202 */ /* 0x000fe40000000f00 */
[----:B------:R-:W-:Y:S02]  /*0230*/  MOV R12, R0 ;  /* 0x00000000000c7202 */ /* 0x000fe40000000f00 */
[----:B------:R-:W-:Y:S01]  /*0240*/  IADD3 R22, PT, PT, -R21, RZ, RZ ;  /* 0x000000ff15167210 */ /* 0x000fe20007ffe1ff */
[----:B0-----:R-:W-:-:S03]  /*0250*/  IMAD.WIDE.U32 R4, R20, 0x4, R4 ;  /* 0x0000000414047825 */ /* 0x001fc600078e0004 */
[----:B------:R-:W-:-:S04]  /*0260*/  IADD3 R6, P1, PT, R4, 0x10, RZ ;  /* 0x0000001004067810 */ /* 0x000fc80007f3e0ff */
[----:B------:R-:W-:-:S09]  /*0270*/  IADD3.X R7, PT, PT, RZ, R5, RZ, P1, !PT ;  /* 0x00000005ff077210 */ /* 0x000fd20000ffe4ff */
.L_x_20:
[----:B------:R-:W0:Y:S01]  /*0280*/  LDC.64 R18, c[0x0][0x388] ;  /* 0x0000e200ff127b82 */ /* 0x000e220000000a00 */
[----:B------:R-:W-:Y:S02]  /*0290*/  MOV R4, R6 ;  /* 0x0000000600047202 */ /* 0x000fe40000000f00 */
[----:B------:R-:W-:-:S05]  /*02a0*/  MOV R5, R7 ;  /* 0x0000000700057202 */ /* 0x000fca0000000f00 */
[----:B------:R-:W2:Y:S04]  /*02b0*/  LDG.E.CONSTANT R24, desc[UR6][R4.64+-0x10] ;  /* 0xfffff00604187981 */ /* 0x000ea8000c1e9900 */
[----:B------:R-:W3:Y:S04]  /*02c0*/  LDG.E.CONSTANT R23, desc[UR6][R4.64+-0xc] ;  /* 0xfffff40604177981 */ /* 0x000ee8000c1e9900 */
[----:B------:R-:W4:Y:S04]  /*02d0*/  LDG.E.CONSTANT R27, desc[UR6][R4.64+-0x8] ;  /* 0xfffff806041b7981 */ /* 0x000f28000c1e9900 */
[----:B------:R-:W5:Y:S01]  /*02e0*/  LDG.E.CONSTANT R28, desc[UR6][R4.64+-0x4] ;  /* 0xfffffc06041c7981 */ /* 0x000f62000c1e9900 */
[----:B0-----:R-:W-:-:S05]  /*02f0*/  IMAD.WIDE R18, R12, 0x4, R18 ;  /* 0x000000040c127825 */ /* 0x001fca00078e0212 */
[----:B------:R0:W2:Y:S01]  /*0300*/  LDG.E.CONSTANT R25, desc[UR6][R18.64] ;  /* 0x0000000612197981 */ /* 0x0000a2000c1e9900 */
[----:B------:R-:W-:-:S04]  /*0310*/  IMAD.WIDE R16, R13, 0x4, R18 ;  /* 0x000000040d107825 */ /* 0x000fc800078e0212 */
[C---:B------:R-:W-:Y:S02]  /*0320*/  IMAD.WIDE R6, R13.reuse, 0x4, R16 ;  /* 0x000000040d067825 */ /* 0x040fe400078e0210 */
[----:B------:R-:W3:Y:S02]  /*0330*/  LDG.E.CONSTANT R16, desc[UR6][R16.64] ;  /* 0x0000000610107981 */ /* 0x000ee4000c1e9900 */
[C---:B------:R-:W-:Y:S02]  /*0340*/  IMAD.WIDE R8, R13.reuse, 0x4, R6 ;  /* 0x000000040d087825 */ /* 0x040fe400078e0206 */
[----:B------:R-:W4:Y:S02]  /*0350*/  LDG.E.CONSTANT R6, desc[UR6][R6.64] ;  /* 0x0000000606067981 */ /* 0x000f24000c1e9900 */
[C---:B------:R-:W-:Y:S02]  /*0360*/  IMAD.WIDE R10, R13.reuse, 0x4, R8 ;  /* 0x000000040d0a7825 */ /* 0x040fe400078e0208 */
[----:B------:R-:W5:Y:S02]  /*0370*/  LDG.E.CONSTANT R8, desc[UR6][R8.64] ;  /* 0x0000000608087981 */ /* 0x000f64000c1e9900 */
[----:B------:R-:W-:-:S02]  /*0380*/  IMAD.WIDE R14, R13, 0x4, R10 ;  /* 0x000000040d0e7825 */ /* 0x000fc400078e020a */
[----:B------:R-:W5:Y:S04]  /*0390*/  LDG.E.CONSTANT R7, desc[UR6][R4.64] ;  /* 0x0000000604077981 */ /* 0x000f68000c1e9900 */
[----:B------:R-:W5:Y:S01]  /*03a0*/  LDG.E.CONSTANT R10, desc[UR6][R10.64] ;  /* 0x000000060a0a7981 */ /* 0x000f62000c1e9900 */
[----:B0-----:R-:W-:-:S03]  /*03b0*/  IMAD.WIDE R18, R13, 0x4, R14 ;  /* 0x000000040d127825 */ /* 0x001fc600078e020e */
[----:B------:R-:W5:Y:S04]  /*03c0*/  LDG.E.CONSTANT R14, desc[UR6][R14.64] ;  /* 0x000000060e0e7981 */ /* 0x000f68000c1e9900 */
[----:B------:R-:W5:Y:S04]  /*03d0*/  LDG.E.CONSTANT R9, desc[UR6][R4.64+0x4] ;  /* 0x0000040604097981 */ /* 0x000f68000c1e9900 */
[----:B------:R-:W5:Y:S04]  /*03e0*/  LDG.E.CONSTANT R17, desc[UR6][R18.64] ;  /* 0x0000000612117981 */ /* 0x000f68000c1e9900 */
[----:B------:R-:W5:Y:S01]  /*03f0*/  LDG.E.CONSTANT R11, desc[UR6][R4.64+0xc] ;  /* 0x00000c06040b7981 */ /* 0x000f62000c1e9900 */
[----:B--2---:R-:W-:Y:S01]  /*0400*/  FFMA R29, R24, R25, R29 ;  /* 0x00000019181d7223 */ /* 0x004fe2000000001d */
[----:B------:R-:W-:-:S02]  /*0410*/  IMAD.WIDE R24, R13, 0x4, R18 ;  /* 0x000000040d187825 */ /* 0x000fc400078e0212 */
[----:B------:R-:W2:Y:S04]  /*0420*/  LDG.E.CONSTANT R18, desc[UR6][R4.64+0x8] ;  /* 0x0000080604127981 */ /* 0x000ea8000c1e9900 */
[----:B------:R-:W2:Y:S01]  /*0430*/  LDG.E.CONSTANT R24, desc[UR6][R24.64] ;  /* 0x0000000618187981 */ /* 0x000ea2000c1e9900 */
[----:B---3--:R-:W-:Y:S01]  /*0440*/  FFMA R16, R23, R16, R29 ;  /* 0x0000001017107223 */ /* 0x008fe2000000001d */
[----:B------:R-:W-:-:S03]  /*0450*/  IADD3 R22, PT, PT, R22, 0x8, RZ ;  /* 0x0000000816167810 */ /* 0x000fc60007ffe0ff */
[----:B----4-:R-:W-:Y:S01]  /*0460*/  FFMA R27, R27, R6, R16 ;  /* 0x000000061b1b7223 */ /* 0x010fe20000000010 */
[----:B------:R-:W-:-:S03]  /*0470*/  ISETP.NE.AND P1, PT, R22, RZ, PT ;  /* 0x000000ff1600720c */ /* 0x000fc60003f25270 */
[----:B-----5:R-:W-:Y:S01]  /*0480*/  FFMA R8, R28, R8, R27 ;  /* 0x000000081c087223 */ /* 0x020fe2000000001b */
[----:B------:R-:W-:-:S03]  /*0490*/  IADD3 R6, P2, PT, R4, 0x20, RZ ;  /* 0x0000002004067810 */ /* 0x000fc60007f5e0ff */
[----:B------:R-:W-:-:S04]  /*04a0*/  FFMA R8, R7, R10, R8 ;  /* 0x0000000a07087223 */ /* 0x000fc80000000008 */
[----:B------:R-:W-:Y:S01]  /*04b0*/  FFMA R9, R9, R14, R8 ;  /* 0x0000000e09097223 */ /* 0x000fe20000000008 */
[----:B------:R-:W-:Y:S02]  /*04c0*/  IADD3.X R7, PT, PT, RZ, R5, RZ, P2, !PT ;  /* 0x00000005ff077210 */ /* 0x000fe400017fe4ff */
[----:B------:R-:W-:Y:S01]  /*04d0*/  LEA R12, R13, R12, 0x3 ;  /* 0x0000000c0d0c7211 */ /* 0x000fe200078e18ff */
[----:B--2---:R-:W-:-:S04]  /*04e0*/  FFMA R18, R18, R17, R9 ;  /* 0x0000001112127223 */ /* 0x004fc80000000009 */
[----:B------:R-:W-:Y:S01]  /*04f0*/  FFMA R29, R11, R24, R18 ;  /* 0x000000180b1d7223 */ /* 0x000fe20000000012 */
[----:B------:R-:W-:Y:S06]  /*0500*/  @P1 BRA `(.L_x_20) ;  /* 0xfffffffc005c1947 */ /* 0x000fec000383ffff */
.L_x_19:
[----:B------:R-:W-:Y:S05]  /*0510*/  @!P0 BRA `(.L_x_16) ;  /* 0x0000001800608947 */ /* 0x000fea0003800000 */
[----:B------:R-:W-:Y:S02]  /*0520*/  ISETP.GE.U32.AND P1, PT, R26, 0x4, PT ;  /* 0x000000041a00780c */ /* 0x000fe40003f26070 */
[----:B------:R-:W-:-:S04]  /*0530*/  LOP3.LUT R12, R2, 0x3, RZ, 0xc0, !PT ;  /* 0x00000003020c7812 */ /* 0x000fc800078ec0ff */
[----:B------:R-:W-:-:S07]  /*0540*/  ISETP.NE.AND P0, PT, R12, RZ, PT ;  /* 0x000000ff0c00720c */ /* 0x000fce0003f05270 */
[----:B------:R-:W-:Y:S06]  /*0550*/  @!P1 BRA `(.L_x_21) ;  /* 0x00000000006c9947 */ /* 0x000fec0003800000 */
[----:B------:R-:W0:Y:S01]  /*0560*/  LDC.64 R6, c[0x0][0x388] ;  /* 0x0000e200ff067b82 */ /* 0x000e220000000a00 */
[----:B------:R-:W1:Y:S01]  /*0570*/  LDCU.64 UR4, c[0x0][0x380] ;  /* 0x00007000ff0477ac */ /* 0x000e620008000a00 */
[----:B------:R-:W-:Y:S01]  /*0580*/  IMAD R9, R21, R13, R0 ;  /* 0x0000000d15097224 */ /* 0x000fe200078e0200 */
[CC--:B------:R-:W-:Y:S02]  /*0590*/  IADD3 R5, PT, PT, R20.reuse, R21.reuse, RZ ;  /* 0x0000001514057210 */ /* 0x0c0fe40007ffe0ff */
[----:B------:R-:W-:-:S03]  /*05a0*/  IADD3 R10, P1, PT, R20, R21, RZ ;  /* 0x00000015140a7210 */ /* 0x000fc60007f3e0ff */
[----:B------:R-:W2:Y:S01]  /*05b0*/  LDC.64 R16, c[0x0][0x380] ;  /* 0x0000e000ff107b82 */ /* 0x000ea20000000a00 */
[----:B0-----:R-:W-:-:S04]  /*05c0*/  IMAD.WIDE R6, R9, 0x4, R6 ;  /* 0x0000000409067825 */ /* 0x001fc800078e0206 */
[----:B------:R-:W-:Y:S02]  /*05d0*/  IMAD.WIDE R8, R13, 0x4, R6 ;  /* 0x000000040d087825 */ /* 0x000fe400078e0206 */
[----:B------:R-:W3:Y:S02]  /*05e0*/  LDG.E.CONSTANT R6, desc[UR6][R6.64] ;  /* 0x0000000606067981 */ /* 0x000ee4000c1e9900 */
[----:B--2---:R-:W-:Y:S01]  /*05f0*/  IMAD.WIDE.U32 R16, R5, 0x4, R16 ;  /* 0x0000000405107825 */ /* 0x004fe200078e0010 */
[----:B------:R-:W-:Y:S02]  /*0600*/  IADD3.X R5, PT, PT, RZ, RZ, RZ, P1, !PT ;  /* 0x000000ffff057210 */ /* 0x000fe40000ffe4ff */
[----:B-1----:R-:W-:-:S03]  /*0610*/  LEA R4, P1, R10, UR4, 0x2 ;  /* 0x000000040a047c11 */ /* 0x002fc6000f8210ff */
[----:B------:R-:W3:Y:S01]  /*0620*/  LDG.E.CONSTANT R16, desc[UR6][R16.64] ;  /* 0x0000000610107981 */ /* 0x000ee2000c1e9900 */
[----:B------:R-:W-:Y:S01]  /*0630*/  LEA.HI.X R5, R10, UR5, R5, 0x2, P1 ;  /* 0x000000050a057c11 */ /* 0x000fe200088f1405 */
[C---:B------:R-:W-:Y:S02]  /*0640*/  IMAD.WIDE R10, R13.reuse, 0x4, R8 ;  /* 0x000000040d0a7825 */ /* 0x040fe400078e0208 */
[----:B------:R-:W2:Y:S04]  /*0650*/  LDG.E.CONSTANT R8, desc[UR6][R8.64] ;  /* 0x0000000608087981 */ /* 0x000ea8000c1e9900 */
[----:B------:R-:W2:Y:S01]  /*0660*/  LDG.E.CONSTANT R18, desc[UR6][R4.64+0x4] ;  /* 0x0000040604127981 */ /* 0x000ea2000c1e9900 */
[----:B------:R-:W-:-:S03]  /*0670*/  IMAD.WIDE R14, R13, 0x4, R10 ;  /* 0x000000040d0e7825 */ /* 0x000fc600078e020a */
[----:B------:R-:W4:Y:S04]  /*0680*/  LDG.E.CONSTANT R22, desc[UR6][R10.64] ;  /* 0x000000060a167981 */ /* 0x000f28000c1e9900 */
[----:B------:R-:W4:Y:S04]  /*0690*/  LDG.E.CONSTANT R19, desc[UR6][R4.64+0x8] ;  /* 0x0000080604137981 */ /* 0x000f28000c1e9900 */
[----:B------:R-:W5:Y:S04]  /*06a0*/  LDG.E.CONSTANT R23, desc[UR6][R4.64+0xc] ;  /* 0x00000c0604177981 */ /* 0x000f68000c1e9900 */
[----:B------:R-:W5:Y:S01]  /*06b0*/  LDG.E.CONSTANT R14, desc[UR6][R14.64] ;  /* 0x000000060e0e7981 */ /* 0x000f62000c1e9900 */
[----:B------:R-:W-:Y:S01]  /*06c0*/  IADD3 R21, PT, PT, R21, 0x4, RZ ;  /* 0x0000000415157810 */ /* 0x000fe20007ffe0ff */
[----:B---3--:R-:W-:-:S04]  /*06d0*/  FFMA R29, R16, R6, R29 ;  /* 0x00000006101d7223 */ /* 0x008fc8000000001d */
[----:B--2---:R-:W-:-:S04]  /*06e0*/  FFMA R18, R18, R8, R29 ;  /* 0x0000000812127223 */ /* 0x004fc8000000001d */
[----:B----4-:R-:W-:-:S04]  /*06f0*/  FFMA R18, R19, R22, R18 ;  /* 0x0000001613127223 */ /* 0x010fc80000000012 */
[----:B-----5:R-:W-:-:S07]  /*0700*/  FFMA R29, R23, R14, R18 ;  /* 0x0000000e171d7223 */ /* 0x020fce0000000012 */
.L_x_21:
[----:B------:R-:W-:Y:S05]  /*0710*/  @!P0 BRA `(.L_x_16) ;  /* 0x0000001400e08947 */ /* 0x000fea0003800000 */
[----:B------:R-:W-:Y:S02]  /*0720*/  ISETP.NE.AND P1, PT, R12, 0x1, PT ;  /* 0x000000010c00780c */ /* 0x000fe40003f25270 */
[----:B------:R-:W-:-:S04]  /*0730*/  LOP3.LUT R2, R2, 0x1, RZ, 0xc0, !PT ;  /* 0x0000000102027812 */ /* 0x000fc800078ec0ff */
[----:B------:R-:W-:-:S07]  /*0740*/  ISETP.NE.U32.AND P0, PT, R2, 0x1, PT ;  /* 0x000000010200780c */ /* 0x000fce0003f05070 */
[----:B------:R-:W-:Y:S06]  /*0750*/  @!P1 BRA `(.L_x_22) ;  /* 0x00000000004c9947 */ /* 0x000fec0003800000 */
[----:B------:R-:W0:Y:S01]  /*0760*/  LDC.64 R6, c[0x0][0x388] ;  /* 0x0000e200ff067b82 */ /* 0x000e220000000a00 */
[----:B------:R-:W1:Y:S01]  /*0770*/  LDCU.64 UR4, c[0x0][0x380] ;  /* 0x00007000ff0477ac */ /* 0x000e620008000a00 */
[C---:B------:R-:W-:Y:S01]  /*0780*/  IADD3 R9, PT, PT, R20.reuse, R21, RZ ;  /* 0x0000001514097210 */ /* 0x040fe20007ffe0ff */
[----:B------:R-:W-:Y:S01]  /*0790*/  IMAD R11, R21, R13, R0 ;  /* 0x0000000d150b7224 */ /* 0x000fe200078e0200 */
[----:B------:R-:W-:-:S04]  /*07a0*/  IADD3 R2, P1, PT, R20, R21, RZ ;  /* 0x0000001514027210 */ /* 0x000fc80007f3e0ff */
[----:B------:R-:W2:Y:S01]  /*07b0*/  LDC.64 R4, c[0x0][0x380] ;  /* 0x0000e000ff047b82 */ /* 0x000ea20000000a00 */
[----:B0-----:R-:W-:-:S04]  /*07c0*/  IMAD.WIDE R6, R11, 0x4, R6 ;  /* 0x000000040b067825 */ /* 0x001fc800078e0206 */
[----:B--2---:R-:W-:Y:S01]  /*07d0*/  IMAD.WIDE.U32 R4, R9, 0x4, R4 ;  /* 0x0000000409047825 */ /* 0x004fe200078e0004 */
[----:B------:R-:W-:Y:S02]  /*07e0*/  IADD3.X R9, PT, PT, RZ, RZ, RZ, P1, !PT ;  /* 0x000000ffff097210 */ /* 0x000fe40000ffe4ff */
[C---:B-1----:R-:W-:Y:S01]  /*07f0*/  LEA R8, P1, R2.reuse, UR4, 0x2 ;  /* 0x0000000402087c11 */ /* 0x042fe2000f8210ff */
[----:B------:R-:W-:Y:S02]  /*0800*/  IMAD.WIDE R10, R13, 0x4, R6 ;  /* 0x000000040d0a7825 */ /* 0x000fe400078e0206 */
[----:B------:R-:W2:Y:S01]  /*0810*/  LDG.E.CONSTANT R4, desc[UR6][R4.64] ;  /* 0x0000000604047981 */ /* 0x000ea2000c1e9900 */
[----:B------:R-:W-:-:S03]  /*0820*/  LEA.HI.X R9, R2, UR5, R9, 0x2, P1 ;  /* 0x0000000502097c11 */ /* 0x000fc600088f1409 */
[----:B------:R-:W2:Y:S04]  /*0830*/  LDG.E.CONSTANT R6, desc[UR6][R6.64] ;  /* 0x0000000606067981 */ /* 0x000ea8000c1e9900 */
[----:B------:R-:W3:Y:S04]  /*0840*/  LDG.E.CONSTANT R8, desc[UR6][R8.64+0x4] ;  /* 0x0000040608087981 */ /* 0x000ee8000c1e9900 */
[----:B------:R-:W3:Y:S01]  /*0850*/  LDG.E.CONSTANT R10, desc[UR6][R10.64] ;  /* 0x000000060a0a7981 */ /* 0x000ee2000c1e9900 */
[----:B------:R-:W-:Y:S01]  /*0860*/  IADD3 R21, PT, PT, R21, 0x2, RZ ;  /* 0x0000000215157810 */ /* 0x000fe20007ffe0ff */
[----:B--2---:R-:W-:-:S04]  /*0870*/  FFMA R29, R4, R6, R29 ;  /* 0x00000006041d7223 */ /* 0x004fc8000000001d */
[----:B---3--:R-:W-:-:S07]  /*0880*/  FFMA R29, R8, R10, R29 ;  /* 0x0000000a081d7223 */ /* 0x008fce000000001d */
.L_x_22:
[----:B------:R-:W-:Y:S05]  /*0890*/  @P0 BRA `(.L_x_16) ;  /* 0x0000001400800947 */ /* 0x000fea0003800000 */
[----:B------:R-:W0:Y:S01]  /*08a0*/  LDC.64 R4, c[0x0][0x380] ;  /* 0x0000e000ff047b82 */ /* 0x000e220000000a00 */
[----:B------:R-:W-:Y:S01]  /*08b0*/  IADD3 R9, PT, PT, R20, R21, RZ ;  /* 0x0000001514097210 */ /* 0x000fe20007ffe0ff */
[----:B------:R-:W-:-:S06]  /*08c0*/  IMAD R21, R21, R13, R0 ;  /* 0x0000000d15157224 */ /* 0x000fcc00078e0200 */
[----:B------:R-:W1:Y:S01]  /*08d0*/  LDC.64 R6, c[0x0][0x388] ;  /* 0x0000e200ff067b82 */ /* 0x000e620000000a00 */
[----:B0-----:R-:W-:-:S06]  /*08e0*/  IMAD.WIDE.U32 R4, R9, 0x4, R4 ;  /* 0x0000000409047825 */ /* 0x001fcc00078e0004 */
[----:B------:R-:W2:Y:S01]  /*08f0*/  LDG.E.CONSTANT R4, desc[UR6][R4.64] ;  /* 0x0000000604047981 */ /* 0x000ea2000c1e9900 */
[----:B-1----:R-:W-:-:S06]  /*0900*/  IMAD.WIDE R6, R21, 0x4, R6 ;  /* 0x0000000415067825 */ /* 0x002fcc00078e0206 */
[----:B------:R-:W2:Y:S02]  /*0910*/  LDG.E.CONSTANT R6, desc[UR6][R6.64] ;  /* 0x0000000606067981 */ /* 0x000ea4000c1e9900 */
[----:B--2---:R-:W-:Y:S01]  /*0920*/  FFMA R29, R4, R6, R29 ;  /* 0x00000006041d7223 */ /* 0x004fe2000000001d */
[----:B------:R-:W-:Y:S06]  /*0930*/  BRA `(.L_x_16) ;  /* 0x0000001400587947 */ /* 0x000fec0003800000 */
.L_x_18:
[C---:B------:R-:W-:Y:S01]  /*0940*/  ISETP.GE.U32.AND P1, PT, R2.reuse, 0x8, PT ;  /* 0x000000080200780c */ /* 0x040fe20003f26070 */
[----:B------:R-:W-:Y:S01]  /*0950*/  HFMA2 R29, -RZ, RZ, 0, 0 ;  /* 0x00000000ff1d7431 */ /* 0x000fe200000001ff */
[----:B------:R-:W-:Y:S02]  /*0960*/  LOP3.LUT R23, R2, 0x7, RZ, 0xc0, !PT ;  /* 0x0000000702177812 */ /* 0x000fe400078ec0ff */
[----:B------:R-:W-:Y:S02]  /*0970*/  MOV R9, RZ ;  /* 0x000000ff00097202 */ /* 0x000fe40000000f00 */
[----:B------:R-:W-:-:S07]  /*0980*/  ISETP.NE.AND P0, PT, R23, RZ, PT ;  /* 0x000000ff1700720c */ /* 0x000fce0003f05270 */
[----:B------:R-:W-:Y:S06]  /*0990*/  @!P1 BRA `(.L_x_23) ;  /* 0x0000000000b89947 */ /* 0x000fec0003800000 */
[----:B------:R-:W0:Y:S01]  /*09a0*/  LDC.64 R4, c[0x0][0x380] ;  /* 0x0000e000ff047b82 */ /* 0x000e220000000a00 */
[----:B------:R-:W1:Y:S01]  /*09b0*/  LDCU.64 UR4, c[0x0][0x388] ;  /* 0x00007100ff0477ac */ /* 0x000e620008000a00 */
[----:B------:R-:W-:Y:S02]  /*09c0*/  LOP3.LUT R9, R2, 0x7ffffff8, RZ, 0xc0, !PT ;  /* 0x7ffffff802097812 */ /* 0x000fe400078ec0ff */
[----:B------:R-:W-:Y:S02]  /*09d0*/  MOV R29, RZ ;  /* 0x000000ff001d7202 */ /* 0x000fe40000000f00 */
[----:B------:R-:W-:Y:S02]  /*09e0*/  MOV R8, R18 ;  /* 0x0000001200087202 */ /* 0x000fe40000000f00 */
[----:B------:R-:W-:Y:S01]  /*09f0*/  IADD3 R10, PT, PT, -R9, RZ, RZ ;  /* 0x000000ff090a7210 */ /* 0x000fe20007ffe1ff */
[----:B-1----:R-:W-:-:S04]  /*0a00*/  UIADD3 UR4, UP0, UPT, UR4, 0x10, URZ ;  /* 0x0000001004047890 */ /* 0x002fc8000ff1e0ff */
[----:B------:R-:W-:Y:S01]  /*0a10*/  UIADD3.X UR5, UPT, UPT, URZ, UR5, URZ, UP0, !UPT ;  /* 0x00000005ff057290 */ /* 0x000fe200087fe4ff */
[----:B0-----:R-:W-:-:S03]  /*0a20*/  IMAD.WIDE.U32 R4, R20, 0x4, R4 ;  /* 0x0000000414047825 */ /* 0x001fc600078e0004 */
[----:B------:R-:W-:-:S04]  /*0a30*/  IADD3 R11, P1, PT, R4, 0x10, RZ ;  /* 0x00000010040b7810 */ /* 0x000fc80007f3e0ff */
[----:B------:R-:W-:-:S09]  /*0a40*/  IADD3.X R12, PT, PT, RZ, R5, RZ, P1, !PT ;  /* 0x00000005ff0c7210 */ /* 0x000fd20000ffe4ff */
.L_x_24:
[----:B------:R-:W-:Y:S02]  /*0a50*/  MOV R4, UR4 ;  /* 0x0000000400047c02 */ /* 0x000fe40008000f00 */
[----:B------:R-:W-:Y:S02]  /*0a60*/  MOV R5, UR5 ;  /* 0x0000000500057c02 */ /* 0x000fe40008000f00 */
[----:B------:R-:W-:Y:S02]  /*0a70*/  MOV R6, R11 ;  /* 0x0000000b00067202 */ /* 0x000fe40000000f00 */
[----:B------:R-:W-:Y:S01]  /*0a80*/  MOV R7, R12 ;  /* 0x0000000c00077202 */ /* 0x000fe20000000f00 */
[----:B------:R-:W-:-:S04]  /*0a90*/  IMAD.WIDE R4, R8, 0x4, R4 ;  /* 0x0000000408047825 */ /* 0x000fc800078e0204 */
[----:B------:R-:W2:Y:S04]  /*0aa0*/  LDG.E.CONSTANT R22, desc[UR6][R6.64+-0x10] ;  /* 0xfffff00606167981 */ /* 0x000ea8000c1e9900 */
[----:B------:R-:W2:Y:S04]  /*0ab0*/  LDG.E.CONSTANT R19, desc[UR6][R4.64+-0x10] ;  /* 0xfffff00604137981 */ /* 0x000ea8000c1e9900 */
[----:B------:R-:W3:Y:S04]  /*0ac0*/  LDG.E.CONSTANT R24, desc[UR6][R6.64+-0xc] ;  /* 0xfffff40606187981 */ /* 0x000ee8000c1e9900 */
[----:B------:R-:W3:Y:S04]  /*0ad0*/  LDG.E.CONSTANT R21, desc[UR6][R4.64+-0xc] ;  /* 0xfffff40604157981 */ /* 0x000ee8000c1e9900 */
[----:B------:R-:W4:Y:S04]  /*0ae0*/  LDG.E.CONSTANT R15, desc[UR6][R6.64+-0x8] ;  /* 0xfffff806060f7981 */ /* 0x000f28000c1e9900 */
[----:B------:R-:W4:Y:S04]  /*0af0*/  LDG.E.CONSTANT R12, desc[UR6][R4.64+-0x8] ;  /* 0xfffff806040c7981 */ /* 0x000f28000c1e9900 */
[----:B------:R-:W5:Y:S04]  /*0b00*/  LDG.E.CONSTANT R16, desc[UR6][R6.64+-0x4] ;  /* 0xfffffc0606107981 */ /* 0x000f68000c1e9900 */
[----:B------:R-:W5:Y:S04]  /*0b10*/  LDG.E.CONSTANT R11, desc[UR6][R4.64+-0x4] ;  /* 0xfffffc06040b7981 */ /* 0x000f68000c1e9900 */
[----:B------:R-:W5:Y:S04]  /*0b20*/  LDG.E.CONSTANT R14, desc[UR6][R6.64] ;  /* 0x00000006060e7981 */ /* 0x000f68000c1e9900 */
[----:B------:R-:W5:Y:S04]  /*0b30*/  LDG.E.CONSTANT R17, desc[UR6][R4.64] ;  /* 0x0000000604117981 */ /* 0x000f68000c1e9900 */
[----:B------:R-:W5:Y:S01]  /*0b40*/  LDG.E.CONSTANT R26, desc[UR6][R4.64+0xc] ;  /* 0x00000c06041a7981 */ /* 0x000f62000c1e9900 */
[----:B--2---:R-:W-:-:S03]  /*0b50*/  FFMA R29, R22, R19, R29 ;  /* 0x00000013161d7223 */ /* 0x004fc6000000001d */
[----:B------:R-:W2:Y:S04]  /*0b60*/  LDG.E.CONSTANT R19, desc[UR6][R6.64+0x4] ;  /* 0x0000040606137981 */ /* 0x000ea8000c1e9900 */
[----:B------:R-:W2:Y:S01]  /*0b70*/  LDG.E.CONSTANT R22, desc[UR6][R4.64+0x4] ;  /* 0x0000040604167981 */ /* 0x000ea2000c1e9900 */
[----:B---3--:R-:W-:-:S03]  /*0b80*/  FFMA R28, R24, R21, R29 ;  /* 0x00000015181c7223 */ /* 0x008fc6000000001d */
[----:B------:R-:W3:Y:S04]  /*0b90*/  LDG.E.CONSTANT R24, desc[UR6][R6.64+0x8] ;  /* 0x0000080606187981 */ /* 0x000ee8000c1e9900 */
[----:B------:R-:W3:Y:S04]  /*0ba0*/  LDG.E.CONSTANT R21, desc[UR6][R4.64+0x8] ;  /* 0x0000080604157981 */ /* 0x000ee8000c1e9900 */
[----:B------:R-:W3:Y:S01]  /*0bb0*/  LDG.E.CONSTANT R29, desc[UR6][R6.64+0xc] ;  /* 0x00000c06061d7981 */ /* 0x000ee2000c1e9900 */
[----:B----4-:R-:W-:Y:S01]  /*0bc0*/  FFMA R15, R15, R12, R28 ;  /* 0x0000000c0f0f7223 */ /* 0x010fe2000000001c */
[----:B------:R-:W-:-:S03]  /*0bd0*/  IADD3 R10, PT, PT, R10, 0x8, RZ ;  /* 0x000000080a0a7810 */ /* 0x000fc60007ffe0ff */
[----:B-----5:R-:W-:Y:S01]  /*0be0*/  FFMA R11, R16, R11, R15 ;  /* 0x0000000b100b7223 */ /* 0x020fe2000000000f */
[----:B------:R-:W-:-:S03]  /*0bf0*/  ISETP.NE.AND P1, PT, R10, RZ, PT ;  /* 0x000000ff0a00720c */ /* 0x000fc60003f25270 */
[----:B------:R-:W-:Y:S01]  /*0c00*/  FFMA R14, R14, R17, R11 ;  /* 0x000000110e0e7223 */ /* 0x000fe2000000000b */
[----:B------:R-:W-:Y:S02]  /*0c10*/  IADD3 R11, P2, PT, R6, 0x20, RZ ;  /* 0x00000020060b7810 */ /* 0x000fe40007f5e0ff */
[----:B------:R-:W-:Y:S02]  /*0c20*/  IADD3 R8, PT, PT, R8, 0x8, RZ ;  /* 0x0000000808087810 */ /* 0x000fe40007ffe0ff */
[----:B------:R-:W-:Y:S01]  /*0c30*/  IADD3.X R12, PT, PT, RZ, R7, RZ, P2, !PT ;  /* 0x00000007ff0c7210 */ /* 0x000fe200017fe4ff */
[----:B--2---:R-:W-:-:S04]  /*0c40*/  FFMA R19, R19, R22, R14 ;  /* 0x0000001613137223 */ /* 0x004fc8000000000e */
[----:B---3--:R-:W-:-:S04]  /*0c50*/  FFMA R24, R24, R21, R19 ;  /* 0x0000001518187223 */ /* 0x008fc80000000013 */
[----:B------:R-:W-:Y:S01]  /*0c60*/  FFMA R29, R29, R26, R24 ;  /* 0x0000001a1d1d7223 */ /* 0x000fe20000000018 */
[----:B------:R-:W-:Y:S06]  /*0c70*/  @P1 BRA `(.L_x_24) ;  /* 0xfffffffc00741947 */ /* 0x000fec000383ffff */
.L_x_23:
[----:B------:R-:W-:Y:S05]  /*0c80*/  @!P0 BRA `(.L_x_16) ;  /* 0x0000001000848947 */ /* 0x000fea0003800000 */
[----:B------:R-:W-:Y:S02]  /*0c90*/  ISETP.GE.U32.AND P1, PT, R23, 0x4, PT ;  /* 0x000000041700780c */ /* 0x000fe40003f26070 */
[----:B------:R-:W-:-:S04]  /*0ca0*/  LOP3.LUT R14, R2, 0x3, RZ, 0xc0, !PT ;  /* 0x00000003020e7812 */ /* 0x000fc800078ec0ff */
[----:B------:R-:W-:-:S07]  /*0cb0*/  ISETP.NE.AND P0, PT, R14, RZ, PT ;  /* 0x000000ff0e00720c */ /* 0x000fce0003f05270 */
[----:B------:R-:W-:Y:S06]  /*0cc0*/  @!P1 BRA `(.L_x_25) ;  /* 0x0000000000609947 */ /* 0x000fec0003800000 */
[----:B------:R-:W0:Y:S01]  /*0cd0*/  LDC.64 R10, c[0x0][0x380] ;  /* 0x0000e000ff0a7b82 */ /* 0x000e220000000a00 */
[----:B------:R-:W1:Y:S01]  /*0ce0*/  LDCU.64 UR4, c[0x0][0x380] ;  /* 0x00007000ff0477ac */ /* 0x000e620008000a00 */
[CC--:B------:R-:W-:Y:S02]  /*0cf0*/  IADD3 R5, PT, PT, R20.reuse, R9.reuse, RZ ;  /* 0x0000000914057210 */ /* 0x0c0fe40007ffe0ff */
[-C--:B------:R-:W-:Y:S02]  /*0d00*/  IADD3 R8, P1, PT, R20, R9.reuse, RZ ;  /* 0x0000000914087210 */ /* 0x080fe40007f3e0ff */
[----:B------:R-:W-:Y:S02]  /*0d10*/  IADD3 R15, PT, PT, R18, R9, RZ ;  /* 0x00000009120f7210 */ /* 0x000fe40007ffe0ff */
[----:B------:R-:W2:Y:S01]  /*0d20*/  LDC.64 R6, c[0x0][0x388] ;  /* 0x0000e200ff067b82 */ /* 0x000ea20000000a00 */
[----:B0-----:R-:W-:Y:S01]  /*0d30*/  IMAD.WIDE.U32 R10, R5, 0x4, R10 ;  /* 0x00000004050a7825 */ /* 0x001fe200078e000a */
[----:B------:R-:W-:-:S02]  /*0d40*/  IADD3.X R5, PT, PT, RZ, RZ, RZ, P1, !PT ;  /* 0x000000ffff057210 */ /* 0x000fc40000ffe4ff */
[----:B-1----:R-:W-:-:S03]  /*0d50*/  LEA R4, P1, R8, UR4, 0x2 ;  /* 0x0000000408047c11 */ /* 0x002fc6000f8210ff */
[----:B------:R-:W3:Y:S01]  /*0d60*/  LDG.E.CONSTANT R10, desc[UR6][R10.64] ;  /* 0x000000060a0a7981 */ /* 0x000ee2000c1e9900 */
[----:B------:R-:W-:Y:S01]  /*0d70*/  LEA.HI.X R5, R8, UR5, R5, 0x2, P1 ;  /* 0x0000000508057c11 */ /* 0x000fe200088f1405 */
[----:B--2---:R-:W-:-:S04]  /*0d80*/  IMAD.WIDE R6, R15, 0x4, R6 ;  /* 0x000000040f067825 */ /* 0x004fc800078e0206 */
[----:B------:R-:W2:Y:S04]  /*0d90*/  LDG.E.CONSTANT R15, desc[UR6][R4.64+0x4] ;  /* 0x00000406040f7981 */ /* 0x000ea8000c1e9900 */
[----:B------:R-:W3:Y:S04]  /*0da0*/  LDG.E.CONSTANT R8, desc[UR6][R6.64] ;  /* 0x0000000606087981 */ /* 0x000ee8000c1e9900 */
[----:B------:R-:W2:Y:S04]  /*0db0*/  LDG.E.CONSTANT R12, desc[UR6][R6.64+0x4] ;  /* 0x00000406060c7981 */ /* 0x000ea8000c1e9900 */
        /* <DEDUP_REMOVED lines=9> */
.L_x_25:
[----:B------:R-:W-:Y:S05]  /*0e50*/  @!P0 BRA `(.L_x_16) ;  /* 0x0000001000108947 */ /* 0x000fea0003800000 */
[----:B------:R-:W-:Y:S02]  /*0e60*/  ISETP.NE.AND P1, PT, R14, 0x1, PT ;  /* 0x000000010e00780c */ /* 0x000fe40003f25270 */
[----:B------:R-:W-:-:S04]  /*0e70*/  LOP3.LUT R2, R2, 0x1, RZ, 0xc0, !PT ;  /* 0x0000000102027812 */ /* 0x000fc800078ec0ff */
[----:B------:R-:W-:-:S07]  /*0e80*/  ISETP.NE.U32.AND P0, PT, R2, 0x1, PT ;  /* 0x000000010200780c */ /* 0x000fce0003f05070 */
[----:B------:R-:W-:Y:S06]  /*0e90*/  @!P1 BRA `(.L_x_26) ;  /* 0x0000000000489947 */ /* 0x000fec0003800000 */
[----:B------:R-:W0:Y:S01]  /*0ea0*/  LDC.64 R10, c[0x0][0x380] ;  /* 0x0000e000ff0a7b82 */ /* 0x000e220000000a00 */
[----:B------:R-:W1:Y:S01]  /*0eb0*/  LDCU.64 UR4, c[0x0][0x380] ;  /* 0x00007000ff0477ac */ /* 0x000e620008000a00 */
[CC--:B------:R-:W-:Y:S02]  /*0ec0*/  IADD3 R2, P1, PT, R20.reuse, R9.reuse, RZ ;  /* 0x0000000914027210 */ /* 0x0c0fe40007f3e0ff */
[-C--:B------:R-:W-:Y:S02]  /*0ed0*/  IADD3 R5, PT, PT, R20, R9.reuse, RZ ;  /* 0x0000000914057210 */ /* 0x080fe40007ffe0ff */
[----:B------:R-:W-:Y:S02]  /*0ee0*/  IADD3 R15, PT, PT, R18, R9, RZ ;  /* 0x00000009120f7210 */ /* 0x000fe40007ffe0ff */
[----:B------:R-:W2:Y:S01]  /*0ef0*/  LDC.64 R6, c[0x0][0x388] ;  /* 0x0000e200ff067b82 */ /* 0x000ea20000000a00 */
[----:B------:R-:W-:Y:S02]  /*0f00*/  IADD3.X R17, PT, PT, RZ, RZ, RZ, P1, !PT ;  /* 0x000000ffff117210 */ /* 0x000fe40000ffe4ff */
[----:B-1----:R-:W-:Y:S01]  /*0f10*/  LEA R4, P1, R2, UR4, 0x2 ;  /* 0x0000000402047c11 */ /* 0x002fe2000f8210ff */
[----:B0-----:R-:W-:-:S03]  /*0f20*/  IMAD.WIDE.U32 R10, R5, 0x4, R10 ;  /* 0x00000004050a7825 */ /* 0x001fc600078e000a */
[----:B------:R-:W-:-:S03]  /*0f30*/  LEA.HI.X R5, R2, UR5, R17, 0x2, P1 ;  /* 0x0000000502057c11 */ /* 0x000fc600088f1411 */
[----:B------:R-:W3:Y:S01]  /*0f40*/  LDG.E.CONSTANT R10, desc[UR6][R10.64] ;  /* 0x000000060a0a7981 */ /* 0x000ee2000c1e9900 */
[----:B--2---:R-:W-:-:S03]  /*0f50*/  IMAD.WIDE R6, R15, 0x4, R6 ;  /* 0x000000040f067825 */ /* 0x004fc600078e0206 */
[----:B------:R-:W2:Y:S04]  /*0f60*/  LDG.E.CONSTANT R5, desc[UR6][R4.64+0x4] ;  /* 0x0000040604057981 */ /* 0x000ea8000c1e9900 */
[----:B------:R-:W3:Y:S04]  /*0f70*/  LDG.E.CONSTANT R2, desc[UR6][R6.64] ;  /* 0x0000000606027981 */ /* 0x000ee8000c1e9900 */
[----:B------:R-:W2:Y:S01]  /*0f80*/  LDG.E.CONSTANT R8, desc[UR6][R6.64+0x4] ;  /* 0x0000040606087981 */ /* 0x000ea2000c1e9900 */
[----:B------:R-:W-:Y:S01]  /*0f90*/  IADD3 R9, PT, PT, R9, 0x2, RZ ;  /* 0x0000000209097810 */ /* 0x000fe20007ffe0ff */
[----:B---3--:R-:W-:-:S04]  /*0fa0*/  FFMA R2, R10, R2, R29 ;  /* 0x000000020a027223 */ /* 0x008fc8000000001d */
[----:B--2---:R-:W-:-:S07]  /*0fb0*/  FFMA R29, R5, R8, R2 ;  /* 0x00000008051d7223 */ /* 0x004fce0000000002 */
.L_x_26:
[----:B------:R-:W-:Y:S05]  /*0fc0*/  @P0 BRA `(.L_x_16) ;  /* 0x0000000c00b40947 */ /* 0x000fea0003800000 */
[----:B------:R-:W0:Y:S01]  /*0fd0*/  LDC.64 R4, c[0x0][0x380] ;  /* 0x0000e000ff047b82 */ /* 0x000e220000000a00 */
[-C--:B------:R-:W-:Y:S02]  /*0fe0*/  IADD3 R11, PT, PT, R20, R9.reuse, RZ ;  /* 0x00000009140b7210 */ /* 0x080fe40007ffe0ff */
[----:B------:R-:W-:-:S05]  /*0ff0*/  IADD3 R9, PT, PT, R18, R9, RZ ;  /* 0x0000000912097210 */ /* 0x000fca0007ffe0ff */
[----:B------:R-:W1:Y:S01]  /*1000*/  LDC.64 R6, c[0x0][0x388] ;  /* 0x0000e200ff067b82 */ /* 0x000e620000000a00 */
[----:B0-----:R-:W-:-:S06]  /*1010*/  IMAD.WIDE.U32 R4, R11, 0x4, R4 ;  /* 0x000000040b047825 */ /* 0x001fcc00078e0004 */
[----:B------:R-:W2:Y:S01]  /*1020*/  LDG.E.CONSTANT R4, desc[UR6][R4.64] ;  /* 0x0000000604047981 */ /* 0x000ea2000c1e9900 */
[----:B-1----:R-:W-:-:S06]  /*1030*/  IMAD.WIDE R6, R9, 0x4, R6 ;  /* 0x0000000409067825 */ /* 0x002fcc00078e0206 */
[----:B------:R-:W2:Y:S02]  /*1040*/  LDG.E.CONSTANT R6, desc[UR6][R6.64] ;  /* 0x0000000606067981 */ /* 0x000ea4000c1e9900 */
[----:B--2---:R-:W-:Y:S01]  /*1050*/  FFMA R29, R4, R6, R29 ;  /* 0x00000006041d7223 */ /* 0x004fe2000000001d */
[----:B------:R-:W-:Y:S06]  /*1060*/  BRA `(.L_x_16) ;  /* 0x0000000c008c7947 */ /* 0x000fec0003800000 */
.L_x_17:
[----:B------:R-:W0:Y:S02]  /*1070*/  LDCU UR4, c[0x0][0x3b0] ;  /* 0x00007600ff0477ac */ /* 0x000e240008000800 */
        /* <DEDUP_REMOVED lines=8> */
[----:B------:R-:W-:Y:S02]  /*1100*/  LOP3.LUT R6, R2, 0x7ffffff8, RZ, 0xc0, !PT ;  /* 0x7ffffff802067812 */ /* 0x000fe400078ec0ff */
[----:B------:R-:W-:Y:S02]  /*1110*/  MOV R29, RZ ;  /* 0x000000ff001d7202 */ /* 0x000fe40000000f00 */
[----:B------:R-:W-:Y:S02]  /*1120*/  MOV R7, R3 ;  /* 0x0000000300077202 */ /* 0x000fe40000000f00 */
[----:B------:R-:W-:Y:S02]  /*1130*/  MOV R4, R0 ;  /* 0x0000000000047202 */ /* 0x000fe40000000f00 */
[----:B------:R-:W-:-:S07]  /*1140*/  IADD3 R8, PT, PT, -R6, RZ, RZ ;  /* 0x000000ff06087210 */ /* 0x000fce0007ffe1ff */
.L_x_29:
[----:B------:R-:W0:Y:S08]  /*1150*/  LDC.64 R14, c[0x0][0x380] ;  /* 0x0000e000ff0e7b82 */ /* 0x000e300000000a00 */
[----:B------:R-:W1:Y:S01]  /*1160*/  LDC.64 R26, c[0x0][0x388] ;  /* 0x0000e200ff1a7b82 */ /* 0x000e620000000a00 */
[----:B0-----:R-:W-:-:S05]  /*1170*/  IMAD.WIDE R14, R7, 0x4, R14 ;  /* 0x00000004070e7825 */ /* 0x001fca00078e020e */
[----:B------:R0:W2:Y:S01]  /*1180*/  LDG.E.CONSTANT R22, desc[UR6][R14.64] ;  /* 0x000000060e167981 */ /* 0x0000a2000c1e9900 */
[----:B-1----:R-:W-:-:S05]  /*1190*/  IMAD.WIDE R26, R4, 0x4, R26 ;  /* 0x00000004041a7825 */ /* 0x002fca00078e021a */
[----:B------:R-:W2:Y:S01]  /*11a0*/  LDG.E.CONSTANT R9, desc[UR6][R26.64] ;  /* 0x000000061a097981 */ /* 0x000ea2000c1e9900 */
[----:B0-----:R-:W-:-:S04]  /*11b0*/  IMAD.WIDE R14, R12, 0x4, R14 ;  /* 0x000000040c0e7825 */ /* 0x001fc800078e020e */
[C---:B------:R-:W-:Y:S01]  /*11c0*/  IMAD.WIDE R20, R13.reuse, 0x4, R26 ;  /* 0x000000040d147825 */ /* 0x040fe200078e021a */
[----:B------:R-:W3:Y:S03]  /*11d0*/  LDG.E.CONSTANT R28, desc[UR6][R14.64] ;  /* 0x000000060e1c7981 */ /* 0x000ee6000c1e9900 */
[----:B------:R-:W-:Y:S01]  /*11e0*/  IMAD.WIDE R24, R12, 0x4, R14 ;  /* 0x000000040c187825 */ /* 0x000fe200078e020e */
[----:B------:R-:W3:Y:S03]  /*11f0*/  LDG.E.CONSTANT R27, desc[UR6][R20.64] ;  /* 0x00000006141b7981 */ /* 0x000ee6000c1e9900 */
[----:B------:R-:W-:-:S04]  /*1200*/  IMAD.WIDE R10, R13, 0x4, R20 ;  /* 0x000000040d0a7825 */ /* 0x000fc800078e0214 */
[C---:B------:R-:W-:Y:S01]  /*1210*/  IMAD.WIDE R16, R12.reuse, 0x4, R24 ;  /* 0x000000040c107825 */ /* 0x040fe200078e0218 */
[----:B------:R-:W4:Y:S04]  /*1220*/  LDG.E.CONSTANT R26, desc[UR6][R10.64] ;  /* 0x000000060a1a7981 */ /* 0x000f28000c1e9900 */
[----:B------:R0:W5:Y:S01]  /*1230*/  LDG.E.CONSTANT R23, desc[UR6][R16.64] ;  /* 0x0000000610177981 */ /* 0x000162000c1e9900 */
[----:B------:R-:W-:-:S03]  /*1240*/  IMAD.WIDE R18, R12, 0x4, R16 ;  /* 0x000000040c127825 */ /* 0x000fc600078e0210 */
[----:B------:R-:W4:Y:S01]  /*1250*/  LDG.E.CONSTANT R25, desc[UR6][R24.64] ;  /* 0x0000000618197981 */ /* 0x000f22000c1e9900 */
[----:B0-----:R-:W-:-:S03]  /*1260*/  IMAD.WIDE R16, R13, 0x4, R10 ;  /* 0x000000040d107825 */ /* 0x001fc600078e020a */
[----:B------:R0:W5:Y:S01]  /*1270*/  LDG.E.CONSTANT R21, desc[UR6][R18.64] ;  /* 0x0000000612157981 */ /* 0x000162000c1e9900 */
[----:B------:R-:W-:-:S03]  /*1280*/  IMAD.WIDE R14, R12, 0x4, R18 ;  /* 0x000000040c0e7825 */ /* 0x000fc600078e0212 */
[----:B------:R1:W5:Y:S04]  /*1290*/  LDG.E.CONSTANT R24, desc[UR6][R16.64] ;  /* 0x0000000610187981 */ /* 0x000368000c1e9900 */
[----:B------:R1:W5:Y:S01]  /*12a0*/  LDG.E.CONSTANT R11, desc[UR6][R14.64] ;  /* 0x000000060e0b7981 */ /* 0x000362000c1e9900 */
[----:B0-----:R-:W-:-:S04]  /*12b0*/  IMAD.WIDE R18, R13, 0x4, R16 ;  /* 0x000000040d127825 */ /* 0x001fc800078e0210 */
[----:B-1----:R-:W-:-:S04]  /*12c0*/  IMAD.WIDE R16, R13, 0x4, R18 ;  /* 0x000000040d107825 */ /* 0x002fc800078e0212 */
[C---:B------:R-:W-:Y:S01]  /*12d0*/  IMAD.WIDE R14, R12.reuse, 0x4, R14 ;  /* 0x000000040c0e7825 */ /* 0x040fe200078e020e */
[----:B------:R-:W5:Y:S04]  /*12e0*/  LDG.E.CONSTANT R20, desc[UR6][R16.64] ;  /* 0x0000000610147981 */ /* 0x000f68000c1e9900 */
[----:B------:R0:W5:Y:S02]  /*12f0*/  LDG.E.CONSTANT R10, desc[UR6][R14.64] ;  /* 0x000000060e0a7981 */ /* 0x000164000c1e9900 */
[----:B0-----:R-:W-:-:S04]  /*1300*/  IMAD.WIDE R14, R12, 0x4, R14 ;  /* 0x000000040c0e7825 */ /* 0x001fc800078e020e */
[----:B--2---:R-:W-:Y:S02]  /*1310*/  FFMA R9, R22, R9, R29 ;  /* 0x0000000916097223 */ /* 0x004fe4000000001d */
[----:B------:R0:W2:Y:S04]  /*1320*/  LDG.E.CONSTANT R22, desc[UR6][R18.64] ;  /* 0x0000000612167981 */ /* 0x0000a8000c1e9900 */
[----:B------:R-:W2:Y:S01]  /*1330*/  LDG.E.CONSTANT R29, desc[UR6][R14.64] ;  /* 0x000000060e1d7981 */ /* 0x000ea2000c1e9900 */
[----:B0-----:R-:W-:-:S05]  /*1340*/  IMAD.WIDE R18, R13, 0x4, R16 ;  /* 0x000000040d127825 */ /* 0x001fca00078e0210 */
[----:B------:R0:W2:Y:S02]  /*1350*/  LDG.E.CONSTANT R17, desc[UR6][R18.64] ;  /* 0x0000000612117981 */ /* 0x0000a4000c1e9900 */
[----:B0-----:R-:W-:-:S06]  /*1360*/  IMAD.WIDE R18, R13, 0x4, R18 ;  /* 0x000000040d127825 */ /* 0x001fcc00078e0212 */
[----:B------:R-:W2:Y:S01]  /*1370*/  LDG.E.CONSTANT R18, desc[UR6][R18.64] ;  /* 0x0000000612127981 */ /* 0x000ea2000c1e9900 */
[----:B---3--:R-:W-:Y:S01]  /*1380*/  FFMA R28, R28, R27, R9 ;  /* 0x0000001b1c1c7223 */ /* 0x008fe20000000009 */
[----:B------:R-:W-:-:S03]  /*1390*/  IADD3 R8, PT, PT, R8, 0x8, RZ ;  /* 0x0000000808087810 */ /* 0x000fc60007ffe0ff */
[----:B----4-:R-:W-:Y:S01]  /*13a0*/  FFMA R26, R25, R26, R28 ;  /* 0x0000001a191a7223 */ /* 0x010fe2000000001c */
[----:B------:R-:W-:-:S03]  /*13b0*/  ISETP.NE.AND P0, PT, R8, RZ, PT ;  /* 0x000000ff0800720c */ /* 0x000fc60003f05270 */
[----:B-----5:R-:W-:Y:S01]  /*13c0*/  FFMA R24, R23, R24, R26 ;  /* 0x0000001817187223 */ /* 0x020fe2000000001a */
[----:B------:R-:W-:Y:S02]  /*13d0*/  LEA R7, R12, R7, 0x3 ;  /* 0x000000070c077211 */ /* 0x000fe400078e18ff */
[----:B------:R-:W-:Y:S01]  /*13e0*/  LEA R4, R13, R4, 0x3 ;  /* 0x000000040d047211 */ /* 0x000fe200078e18ff */
[----:B--2---:R-:W-:-:S04]  /*13f0*/  FFMA R22, R21, R22, R24 ;  /* 0x0000001615167223 */ /* 0x004fc80000000018 */
[----:B------:R-:W-:-:S04]  /*1400*/  FFMA R11, R11, R20, R22 ;  /* 0x000000140b0b7223 */ /* 0x000fc80000000016 */
[----:B------:R-:W-:-:S04]  /*1410*/  FFMA R10, R10, R17, R11 ;  /* 0x000000110a0a7223 */ /* 0x000fc8000000000b */
[----:B------:R-:W-:Y:S01]  /*1420*/  FFMA R29, R29, R18, R10 ;  /* 0x000000121d1d7223 */ /* 0x000fe2000000000a */
[----:B------:R-:W-:Y:S06]  /*1430*/  @P0 BRA `(.L_x_29) ;  /* 0xfffffffc00440947 */ /* 0x000fec000383ffff */
.L_x_28:
[----:B------:R-:W-:Y:S05]  /*1440*/  @!P1 BRA `(.L_x_16) ;  /* 0x0000000800949947 */ /* 0x000fea0003800000 */
[----:B------:R-:W-:Y:S02]  /*1450*/  ISETP.GE.U32.AND P0, PT, R5, 0x4, PT ;  /* 0x000000040500780c */ /* 0x000fe40003f06070 */
[----:B------:R-:W-:-:S04]  /*1460*/  LOP3.LUT R7, R2, 0x3, RZ, 0xc0, !PT ;  /* 0x0000000302077812 */ /* 0x000fc800078ec0ff */
[----:B------:R-:W-:-:S07]  /*1470*/  ISETP.NE.AND P1, PT, R7, RZ, PT ;  /* 0x000000ff0700720c */ /* 0x000fce0003f25270 */
[----:B------:R-:W-:Y:S06]  /*1480*/  @!P0 BRA `(.L_x_30) ;  /* 0x0000000000648947 */ /* 0x000fec0003800000 */
[----:B------:R-:W0:Y:S01]  /*1490*/  LDC.64 R20, c[0x0][0x380] ;  /* 0x0000e000ff147b82 */ /* 0x000e220000000a00 */
[C---:B------:R-:W-:Y:S02]  /*14a0*/  IMAD R5, R6.reuse, R12, R3 ;  /* 0x0000000c06057224 */ /* 0x040fe400078e0203 */
[----:B------:R-:W-:-:S05]  /*14b0*/  IMAD R9, R6, R13, R0 ;  /* 0x0000000d06097224 */ /* 0x000fca00078e0200 */
[----:B------:R-:W1:Y:S01]  /*14c0*/  LDC.64 R22, c[0x0][0x388] ;  /* 0x0000e200ff167b82 */ /* 0x000e620000000a00 */
[----:B0-----:R-:W-:-:S04]  /*14d0*/  IMAD.WIDE R20, R5, 0x4, R20 ;  /* 0x0000000405147825 */ /* 0x001fc800078e0214 */
[----:B------:R-:W-:Y:S02]  /*14e0*/  IMAD.WIDE R4, R12, 0x4, R20 ;  /* 0x000000040c047825 */ /* 0x000fe400078e0214 */
[----:B------:R-:W2:Y:S02]  /*14f0*/  LDG.E.CONSTANT R20, desc[UR6][R20.64] ;  /* 0x0000000614147981 */ /* 0x000ea4000c1e9900 */
[----:B-1----:R-:W-:-:S04]  /*1500*/  IMAD.WIDE R22, R9, 0x4, R22 ;  /* 0x0000000409167825 */ /* 0x002fc800078e0216 */
[C---:B------:R-:W-:Y:S02]  /*1510*/  IMAD.WIDE R8, R13.reuse, 0x4, R22 ;  /* 0x000000040d087825 */ /* 0x040fe400078e0216 */
[----:B------:R-:W2:Y:S02]  /*1520*/  LDG.E.CONSTANT R22, desc[UR6][R22.64] ;  /* 0x0000000616167981 */ /* 0x000ea4000c1e9900 */
[C---:B------:R-:W-:Y:S02]  /*1530*/  IMAD.WIDE R14, R12.reuse, 0x4, R4 ;  /* 0x000000040c0e7825 */ /* 0x040fe400078e0204 */
[----:B------:R-:W3:Y:S02]  /*1540*/  LDG.E.CONSTANT R5, desc[UR6][R4.64] ;  /* 0x0000000604057981 */ /* 0x000ee4000c1e9900 */
[----:B------:R-:W-:Y:S02]  /*1550*/  IMAD.WIDE R10, R13, 0x4, R8 ;  /* 0x000000040d0a7825 */ /* 0x000fe400078e0208 */
[----:B------:R-:W3:Y:S02]  /*1560*/  LDG.E.CONSTANT R8, desc[UR6][R8.64] ;  /* 0x0000000608087981 */ /* 0x000ee4000c1e9900 */
[----:B------:R-:W-:-:S02]  /*1570*/  IMAD.WIDE R16, R12, 0x4, R14 ;  /* 0x000000040c107825 */ /* 0x000fc400078e020e */
[----:B------:R-:W4:Y:S02]  /*1580*/  LDG.E.CONSTANT R25, desc[UR6][R14.64] ;  /* 0x000000060e197981 */ /* 0x000f24000c1e9900 */
[----:B------:R-:W-:Y:S02]  /*1590*/  IMAD.WIDE R18, R13, 0x4, R10 ;  /* 0x000000040d127825 */ /* 0x000fe400078e020a */
[----:B------:R-:W4:Y:S04]  /*15a0*/  LDG.E.CONSTANT R10, desc[UR6][R10.64] ;  /* 0x000000060a0a7981 */ /* 0x000f28000c1e9900 */
[----:B------:R-:W5:Y:S04]  /*15b0*/  LDG.E.CONSTANT R17, desc[UR6][R16.64] ;  /* 0x0000000610117981 */ /* 0x000f68000c1e9900 */
[----:B------:R-:W5:Y:S01]  /*15c0*/  LDG.E.CONSTANT R18, desc[UR6][R18.64] ;  /* 0x0000000612127981 */ /* 0x000f62000c1e9900 */
[----:B------:R-:W-:Y:S01]  /*15d0*/  IADD3 R6, PT, PT, R6, 0x4, RZ ;  /* 0x0000000406067810 */ /* 0x000fe20007ffe0ff */
[----:B--2---:R-:W-:-:S04]  /*15e0*/  FFMA R20, R20, R22, R29 ;  /* 0x0000001614147223 */ /* 0x004fc8000000001d */
[----:B---3--:R-:W-:-:S04]  /*15f0*/  FFMA R20, R5, R8, R20 ;  /* 0x0000000805147223 */ /* 0x008fc80000000014 */
[----:B----4-:R-:W-:-:S04]  /*1600*/  FFMA R20, R25, R10, R20 ;  /* 0x0000000a19147223 */ /* 0x010fc80000000014 */
[----:B-----5:R-:W-:-:S07]  /*1610*/  FFMA R29, R17, R18, R20 ;  /* 0x00000012111d7223 */ /* 0x020fce0000000014 */
.L_x_30:
[----:B------:R-:W-:Y:S05]  /*1620*/  @!P1 BRA `(.L_x_16) ;  /* 0x00000008001c9947 */ /* 0x000fea0003800000 */
[----:B------:R-:W-:Y:S02]  /*1630*/  ISETP.NE.AND P0, PT, R7, 0x1, PT ;  /* 0x000000010700780c */ /* 0x000fe40003f05270 */
[----:B------:R-:W-:-:S04]  /*1640*/  LOP3.LUT R2, R2, 0x1, RZ, 0xc0, !PT ;  /* 0x0000000102027812 */ /* 0x000fc800078ec0ff */
[----:B------:R-:W-:-:S07]  /*1650*/  ISETP.NE.U32.AND P1, PT, R2, 0x1, PT ;  /* 0x000000010200780c */ /* 0x000fce0003f25070 */
[----:B------:R-:W-:Y:S06]  /*1660*/  @!P0 BRA `(.L_x_31) ;  /* 0x00000000003c8947 */ /* 0x000fec0003800000 */
[----:B------:R-:W0:Y:S01]  /*1670*/  LDC.64 R4, c[0x0][0x380] ;  /* 0x0000e000ff047b82 */ /* 0x000e220000000a00 */
[C---:B------:R-:W-:Y:S02]  /*1680*/  IMAD R7, R6.reuse, R12, R3 ;  /* 0x0000000c06077224 */ /* 0x040fe400078e0203 */
[----:B------:R-:W-:-:S05]  /*1690*/  IMAD R11, R6, R13, R0 ;  /* 0x0000000d060b7224 */ /* 0x000fca00078e0200 */
[----:B------:R-:W1:Y:S01]  /*16a0*/  LDC.64 R8, c[0x0][0x388] ;  /* 0x0000e200ff087b82 */ /* 0x000e620000000a00 */
[----:B0-----:R-:W-:-:S05]  /*16b0*/  IMAD.WIDE R4, R7, 0x4, R4 ;  /* 0x0000000407047825 */ /* 0x001fca00078e0204 */
[----:B------:R-:W2:Y:S01]  /*16c0*/  LDG.E.CONSTANT R2, desc[UR6][R4.64] ;  /* 0x0000000604027981 */ /* 0x000ea2000c1e9900 */
[----:B-1----:R-:W-:-:S04]  /*16d0*/  IMAD.WIDE R8, R11, 0x4, R8 ;  /* 0x000000040b087825 */ /* 0x002fc800078e0208 */
[----:B------:R-:W-:-:S04]  /*16e0*/  IMAD.WIDE R10, R12, 0x4, R4 ;  /* 0x000000040c0a7825 */ /* 0x000fc800078e0204 */
[----:B------:R-:W-:Y:S02]  /*16f0*/  IMAD.WIDE R14, R13, 0x4, R8 ;  /* 0x000000040d0e7825 */ /* 0x000fe400078e0208 */
[----:B------:R-:W2:Y:S04]  /*1700*/  LDG.E.CONSTANT R8, desc[UR6][R8.64] ;  /* 0x0000000608087981 */ /* 0x000ea8000c1e9900 */
[----:B------:R-:W3:Y:S04]  /*1710*/  LDG.E.CONSTANT R11, desc[UR6][R10.64] ;  /* 0x000000060a0b7981 */ /* 0x000ee8000c1e9900 */
[----:B------:R-:W3:Y:S01]  /*1720*/  LDG.E.CONSTANT R14, desc[UR6][R14.64] ;  /* 0x000000060e0e7981 */ /* 0x000ee2000c1e9900 */
[----:B------:R-:W-:Y:S01]  /*1730*/  IADD3 R6, PT, PT, R6, 0x2, RZ ;  /* 0x0000000206067810 */ /* 0x000fe20007ffe0ff */
[----:B--2---:R-:W-:-:S04]  /*1740*/  FFMA R2, R2, R8, R29 ;  /* 0x0000000802027223 */ /* 0x004fc8000000001d */
[----:B---3--:R-:W-:-:S07]  /*1750*/  FFMA R29, R11, R14, R2 ;  /* 0x0000000e0b1d7223 */ /* 0x008fce0000000002 */
.L_x_31:
[----:B------:R-:W-:Y:S05]  /*1760*/  @P1 BRA `(.L_x_16) ;  /* 0x0000000400cc1947 */ /* 0x000fea0003800000 */
[----:B------:R-:W0:Y:S01]  /*1770*/  LDC.64 R4, c[0x0][0x380] ;  /* 0x0000e000ff047b82 */ /* 0x000e220000000a00 */
[C---:B------:R-:W-:Y:S02]  /*1780*/  IMAD R7, R6.reuse, R12, R3 ;  /* 0x0000000c06077224 */ /* 0x040fe400078e0203 */
[----:B------:R-:W-:-:S05]  /*1790*/  IMAD R11, R6, R13, R0 ;  /* 0x0000000d060b7224 */ /* 0x000fca00078e0200 */
[----:B------:R-:W1:Y:S01]  /*17a0*/  LDC.64 R8, c[0x0][0x388] ;  /* 0x0000e200ff087b82 */ /* 0x000e620000000a00 */
[----:B0-----:R-:W-:-:S06]  /*17b0*/  IMAD.WIDE R4, R7, 0x4, R4 ;  /* 0x0000000407047825 */ /* 0x001fcc00078e0204 */
[----:B------:R-:W2:Y:S01]  /*17c0*/  LDG.E.CONSTANT R4, desc[UR6][R4.64] ;  /* 0x0000000604047981 */ /* 0x000ea2000c1e9900 */
[----:B-1----:R-:W-:-:S06]  /*17d0*/  IMAD.WIDE R6, R11, 0x4, R8 ;  /* 0x000000040b067825 */ /* 0x002fcc00078e0208 */
[----:B------:R-:W2:Y:S02]  /*17e0*/  LDG.E.CONSTANT R6, desc[UR6][R6.64] ;  /* 0x0000000606067981 */ /* 0x000ea4000c1e9900 */
[----:B--2---:R-:W-:Y:S01]  /*17f0*/  FFMA R29, R4, R6, R29 ;  /* 0x00000006041d7223 */ /* 0x004fe2000000001d */
[----:B------:R-:W-:Y:S06]  /*1800*/  BRA `(.L_x_16) ;  /* 0x0000000400a47947 */ /* 0x000fec0003800000 */
.L_x_27:
        /* <DEDUP_REMOVED lines=11> */
.L_x_33:
[----:B------:R-:W0:Y:S08]  /*18c0*/  LDC.64 R16, c[0x0][0x380] ;  /* 0x0000e000ff107b82 */ /* 0x000e300000000a00 */
[----:B------:R-:W1:Y:S01]  /*18d0*/  LDC.64 R4, c[0x0][0x388] ;  /* 0x0000e200ff047b82 */ /* 0x000e620000000a00 */
[----:B0-----:R-:W-:-:S05]  /*18e0*/  IMAD.WIDE R16, R19, 0x4, R16 ;  /* 0x0000000413107825 */ /* 0x001fca00078e0210 */
[----:B------:R0:W2:Y:S01]  /*18f0*/  LDG.E.CONSTANT R26, desc[UR6][R16.64] ;  /* 0x00000006101a7981 */ /* 0x0000a2000c1e9900 */
[----:B-1----:R-:W-:-:S04]  /*1900*/  IMAD.WIDE R4, R20, 0x4, R4 ;  /* 0x0000000414047825 */ /* 0x002fc800078e0204 */
[C---:B------:R-:W-:Y:S01]  /*1910*/  IMAD.WIDE R14, R12.reuse, 0x4, R16 ;  /* 0x000000040c0e7825 */ /* 0x040fe200078e0210 */
[----:B------:R-:W2:Y:S04]  /*1920*/  LDG.E.CONSTANT R27, desc[UR6][R4.64] ;  /* 0x00000006041b7981 */ /* 0x000ea8000c1e9900 */
[----:B------:R-:W3:Y:S04]  /*1930*/  LDG.E.CONSTANT R23, desc[UR6][R4.64+0x4] ;  /* 0x0000040604177981 */ /* 0x000ee8000c1e9900 */
[----:B------:R1:W3:Y:S01]  /*1940*/  LDG.E.CONSTANT R24, desc[UR6][R14.64] ;  /* 0x000000060e187981 */ /* 0x0002e2000c1e9900 */
[----:B------:R-:W-:-:S03]  /*1950*/  IMAD.WIDE R8, R12, 0x4, R14 ;  /* 0x000000040c087825 */ /* 0x000fc600078e020e */
[----:B------:R-:W4:Y:S01]  /*1960*/  LDG.E.CONSTANT R28, desc[UR6][R4.64+0x8] ;  /* 0x00000806041c7981 */ /* 0x000f22000c1e9900 */
[----:B------:R-:W-:-:S03]  /*1970*/  IMAD.WIDE R10, R12, 0x4, R8 ;  /* 0x000000040c0a7825 */ /* 0x000fc600078e0208 */
[----:B------:R-:W4:Y:S01]  /*1980*/  LDG.E.CONSTANT R8, desc[UR6][R8.64] ;  /* 0x0000000608087981 */ /* 0x000f22000c1e9900 */
[----:B------:R-:W-:-:S04]  /*1990*/  IMAD.WIDE R6, R12, 0x4, R10 ;  /* 0x000000040c067825 */ /* 0x000fc800078e020a */
[C---:B0-----:R-:W-:Y:S01]  /*19a0*/  IMAD.WIDE R16, R12.reuse, 0x4, R6 ;  /* 0x000000040c107825 */ /* 0x041fe200078e0206 */
[----:B------:R0:W5:Y:S04]  /*19b0*/  LDG.E.CONSTANT R9, desc[UR6][R10.64] ;  /* 0x000000060a097981 */ /* 0x000168000c1e9900 */
[----:B------:R-:W5:Y:S01]  /*19c0*/  LDG.E.CONSTANT R6, desc[UR6][R6.64] ;  /* 0x0000000606067981 */ /* 0x000f62000c1e9900 */
[----:B-1----:R-:W-:-:S03]  /*19d0*/  IMAD.WIDE R14, R12, 0x4, R16 ;  /* 0x000000040c0e7825 */ /* 0x002fc600078e0210 */
[----:B------:R-:W5:Y:S01]  /*19e0*/  LDG.E.CONSTANT R16, desc[UR6][R16.64] ;  /* 0x0000000610107981 */ /* 0x000f62000c1e9900 */
[----:B0-----:R-:W-:-:S03]  /*19f0*/  IMAD.WIDE R10, R12, 0x4, R14 ;  /* 0x000000040c0a7825 */ /* 0x001fc600078e020e */
[----:B------:R-:W5:Y:S04]  /*1a00*/  LDG.E.CONSTANT R7, desc[UR6][R4.64+0x18] ;  /* 0x0000180604077981 */ /* 0x000f68000c1e9900 */
[----:B------:R-:W5:Y:S01]  /*1a10*/  LDG.E.CONSTANT R10, desc[UR6][R10.64] ;  /* 0x000000060a0a7981 */ /* 0x000f62000c1e9900 */
[----:B--2---:R-:W-:-:S03]  /*1a20*/  FFMA R27, R26, R27, R29 ;  /* 0x0000001b1a1b7223 */ /* 0x004fc6000000001d */
[----:B------:R-:W5:Y:S04]  /*1a30*/  LDG.E.CONSTANT R26, desc[UR6][R4.64+0xc] ;  /* 0x00000c06041a7981 */ /* 0x000f68000c1e9900 */
[----:B------:R-:W2:Y:S01]  /*1a40*/  LDG.E.CONSTANT R29, desc[UR6][R4.64+0x14] ;  /* 0x00001406041d7981 */ /* 0x000ea2000c1e9900 */
[----:B---3--:R-:W-:-:S03]  /*1a50*/  FFMA R23, R24, R23, R27 ;  /* 0x0000001718177223 */ /* 0x008fc6000000001b */
[----:B------:R-:W3:Y:S04]  /*1a60*/  LDG.E.CONSTANT R27, desc[UR6][R4.64+0x10] ;  /* 0x00001006041b7981 */ /* 0x000ee8000c1e9900 */
[----:B------:R-:W2:Y:S04]  /*1a70*/  LDG.E.CONSTANT R24, desc[UR6][R14.64] ;  /* 0x000000060e187981 */ /* 0x000ea8000c1e9900 */
[----:B------:R-:W2:Y:S01]  /*1a80*/  LDG.E.CONSTANT R14, desc[UR6][R4.64+0x1c] ;  /* 0x00001c06040e7981 */ /* 0x000ea2000c1e9900 */
[----:B----4-:R-:W-:Y:S01]  /*1a90*/  FFMA R8, R8, R28, R23 ;  /* 0x0000001c08087223 */ /* 0x010fe20000000017 */
[----:B------:R-:W-:-:S04]  /*1aa0*/  IADD3 R22, PT, PT, R22, 0x8, RZ ;  /* 0x0000000816167810 */ /* 0x000fc80007ffe0ff */
[----:B------:R-:W-:Y:S02]  /*1ab0*/  ISETP.NE.AND P0, PT, R22, RZ, PT ;  /* 0x000000ff1600720c */ /* 0x000fe40003f05270 */
[----:B------:R-:W-:Y:S02]  /*1ac0*/  IADD3 R20, PT, PT, R20, 0x8, RZ ;  /* 0x0000000814147810 */ /* 0x000fe40007ffe0ff */
[----:B------:R-:W-:Y:S01]  /*1ad0*/  LEA R19, R12, R19, 0x3 ;  /* 0x000000130c137211 */ /* 0x000fe200078e18ff */
[----:B-----5:R-:W-:-:S04]  /*1ae0*/  FFMA R9, R9, R26, R8 ;  /* 0x0000001a09097223 */ /* 0x020fc80000000008 */
[----:B---3--:R-:W-:-:S04]  /*1af0*/  FFMA R9, R6, R27, R9 ;  /* 0x0000001b06097223 */ /* 0x008fc80000000009 */
[----:B--2---:R-:W-:-:S04]  /*1b00*/  FFMA R9, R16, R29, R9 ;  /* 0x0000001d10097223 */ /* 0x004fc80000000009 */
[----:B------:R-:W-:-:S04]  /*1b10*/  FFMA R7, R24, R7, R9 ;  /* 0x0000000718077223 */ /* 0x000fc80000000009 */
[----:B------:R-:W-:Y:S01]  /*1b20*/  FFMA R29, R10, R14, R7 ;  /* 0x0000000e0a1d7223 */ /* 0x000fe20000000007 */
[----:B------:R-:W-:Y:S06]  /*1b30*/  @P0 BRA `(.L_x_33) ;  /* 0xfffffffc00600947 */ /* 0x000fec000383ffff */
.L_x_32:
[----:B------:R-:W-:Y:S05]  /*1b40*/  @!P1 BRA `(.L_x_16) ;  /* 0x0000000000d49947 */ /* 0x000fea0003800000 */
[----:B------:R-:W-:Y:S02]  /*1b50*/  ISETP.GE.U32.AND P0, PT, R25, 0x4, PT ;  /* 0x000000041900780c */ /* 0x000fe40003f06070 */
[----:B------:R-:W-:-:S04]  /*1b60*/  LOP3.LUT R16, R2, 0x3, RZ, 0xc0, !PT ;  /* 0x0000000302107812 */ /* 0x000fc800078ec0ff */
[----:B------:R-:W-:-:S07]  /*1b70*/  ISETP.NE.AND P1, PT, R16, RZ, PT ;  /* 0x000000ff1000720c */ /* 0x000fce0003f25270 */
[----:B------:R-:W-:Y:S06]  /*1b80*/  @!P0 BRA `(.L_x_34) ;  /* 0x0000000000588947 */ /* 0x000fec0003800000 */
[----:B------:R-:W0:Y:S01]  /*1b90*/  LDC.64 R10, c[0x0][0x380] ;  /* 0x0000e000ff0a7b82 */ /* 0x000e220000000a00 */
[----:B------:R-:W-:Y:S01]  /*1ba0*/  IMAD R7, R21, R12, R3 ;  /* 0x0000000c15077224 */ /* 0x000fe200078e0203 */
[----:B------:R-:W-:-:S06]  /*1bb0*/  IADD3 R9, PT, PT, R18, R21, RZ ;  /* 0x0000001512097210 */ /* 0x000fcc0007ffe0ff */
[----:B------:R-:W1:Y:S01]  /*1bc0*/  LDC.64 R4, c[0x0][0x388] ;  /* 0x0000e200ff047b82 */ /* 0x000e620000000a00 */
[----:B0-----:R-:W-:-:S04]  /*1bd0*/  IMAD.WIDE R10, R7, 0x4, R10 ;  /* 0x00000004070a7825 */ /* 0x001fc800078e020a */
[----:B------:R-:W-:Y:S02]  /*1be0*/  IMAD.WIDE R14, R12, 0x4, R10 ;  /* 0x000000040c0e7825 */ /* 0x000fe400078e020a */
[----:B------:R-:W2:Y:S02]  /*1bf0*/  LDG.E.CONSTANT R10, desc[UR6][R10.64] ;  /* 0x000000060a0a7981 */ /* 0x000ea4000c1e9900 */
[----:B-1----:R-:W-:-:S04]  /*1c00*/  IMAD.WIDE R4, R9, 0x4, R4 ;  /* 0x0000000409047825 */ /* 0x002fc800078e0204 */
[C---:B------:R-:W-:Y:S01]  /*1c10*/  IMAD.WIDE R6, R12.reuse, 0x4, R14 ;  /* 0x000000040c067825 */ /* 0x040fe200078e020e */
[----:B------:R-:W2:Y:S04]  /*1c20*/  LDG.E.CONSTANT R17, desc[UR6][R4.64] ;  /* 0x0000000604117981 */ /* 0x000ea8000c1e9900 */
[----:B------:R-:W3:Y:S01]  /*1c30*/  LDG.E.CONSTANT R14, desc[UR6][R14.64] ;  /* 0x000000060e0e7981 */ /* 0x000ee2000c1e9900 */
[----:B------:R-:W-:-:S03]  /*1c40*/  IMAD.WIDE R8, R12, 0x4, R6 ;  /* 0x000000040c087825 */ /* 0x000fc600078e0206 */
[----:B------:R-:W3:Y:S04]  /*1c50*/  LDG.E.CONSTANT R19, desc[UR6][R4.64+0x4] ;  /* 0x0000040604137981 */ /* 0x000ee8000c1e9900 */
[----:B------:R-:W4:Y:S04]  /*1c60*/  LDG.E.CONSTANT R6, desc[UR6][R6.64] ;  /* 0x0000000606067981 */ /* 0x000f28000c1e9900 */
        /* <DEDUP_REMOVED lines=8> */
.L_x_34:
[----:B------:R-:W-:Y:S05]  /*1cf0*/  @!P1 BRA `(.L_x_16) ;  /* 0x0000000000689947 */ /* 0x000fea0003800000 */
[----:B------:R-:W0:Y:S01]  /*1d00*/  LDC.64 R10, c[0x0][0x380] ;  /* 0x0000e000ff0a7b82 */ /* 0x000e220000000a00 */
[----:B------:R-:W-:Y:S02]  /*1d10*/  ISETP.NE.AND P0, PT, R16, 0x1, PT ;  /* 0x000000011000780c */ /* 0x000fe40003f05270 */
[----:B------:R-:W-:-:S04]  /*1d20*/  LOP3.LUT R2, R2, 0x1, RZ, 0xc0, !PT ;  /* 0x0000000102027812 */ /* 0x000fc800078ec0ff */
[----:B------:R-:W-:Y:S01]  /*1d30*/  ISETP.NE.U32.AND P1, PT, R2, 0x1, PT ;  /* 0x000000010200780c */ /* 0x000fe20003f25070 */
[----:B------:R-:W1:Y:S06]  /*1d40*/  LDC.64 R8, c[0x0][0x388] ;  /* 0x0000e200ff087b82 */ /* 0x000e6c0000000a00 */
[----:B------:R-:W-:Y:S02]  /*1d50*/  @P0 IMAD R15, R21, R12, R3 ;  /* 0x0000000c150f0224 */ /* 0x000fe400078e0203 */
[----:B------:R-:W2:Y:S08]  /*1d60*/  LDC.64 R6, c[0x0][0x380] ;  /* 0x0000e000ff067b82 */ /* 0x000eb00000000a00 */
[----:B------:R-:W3:Y:S01]  /*1d70*/  LDC.64 R4, c[0x0][0x388] ;  /* 0x0000e200ff047b82 */ /* 0x000ee20000000a00 */
[----:B0-----:R-:W-:Y:S01]  /*1d80*/  @P0 IMAD.WIDE R10, R15, 0x4, R10 ;  /* 0x000000040f0a0825 */ /* 0x001fe200078e020a */
[----:B------:R-:W-:-:S02]  /*1d90*/  @P0 IADD3 R15, PT, PT, R18, R21, RZ ;  /* 0x00000015120f0210 */ /* 0x000fc40007ffe0ff */
[----:B------:R-:W-:-:S03]  /*1da0*/  @P0 IADD3 R21, PT, PT, R21, 0x2, RZ ;  /* 0x0000000215150810 */ /* 0x000fc60007ffe0ff */
[----:B-1----:R-:W-:-:S04]  /*1db0*/  @P0 IMAD.WIDE R8, R15, 0x4, R8 ;  /* 0x000000040f080825 */ /* 0x002fc800078e0208 */
[----:B------:R-:W-:Y:S01]  /*1dc0*/  @!P1 IMAD R17, R21, R12, R3 ;  /* 0x0000000c15119224 */ /* 0x000fe200078e0203 */
[----:B------:R-:W-:Y:S01]  /*1dd0*/  @!P1 IADD3 R21, PT, PT, R18, R21, RZ ;  /* 0x0000001512159210 */ /* 0x000fe20007ffe0ff */
[----:B------:R-:W-:Y:S01]  /*1de0*/  @P0 IMAD.WIDE R14, R12, 0x4, R10 ;  /* 0x000000040c0e0825 */ /* 0x000fe200078e020a */
[----:B------:R-:W4:Y:S04]  /*1df0*/  @P0 LDG.E.CONSTANT R2, desc[UR6][R8.64] ;  /* 0x0000000608020981 */ /* 0x000f28000c1e9900 */
[----:B------:R-:W4:Y:S01]  /*1e00*/  @P0 LDG.E.CONSTANT R10, desc[UR6][R10.64] ;  /* 0x000000060a0a0981 */ /* 0x000f22000c1e9900 */
[----:B--2---:R-:W-:-:S03]  /*1e10*/  @!P1 IMAD.WIDE R6, R17, 0x4, R6 ;  /* 0x0000000411069825 */ /* 0x004fc600078e0206 */
[----:B------:R-:W2:Y:S01]  /*1e20*/  @P0 LDG.E.CONSTANT R15, desc[UR6][R14.64] ;  /* 0x000000060e0f0981 */ /* 0x000ea2000c1e9900 */
[----:B---3--:R-:W-:-:S03]  /*1e30*/  @!P1 IMAD.WIDE R4, R21, 0x4, R4 ;  /* 0x0000000415049825 */ /* 0x008fc600078e0204 */
[----:B------:R-:W2:Y:S04]  /*1e40*/  @P0 LDG.E.CONSTANT R12, desc[UR6][R8.64+0x4] ;  /* 0x00000406080c0981 */ /* 0x000ea8000c1e9900 */
[----:B------:R-:W3:Y:S04]  /*1e50*/  @!P1 LDG.E.CONSTANT R6, desc[UR6][R6.64] ;  /* 0x0000000606069981 */ /* 0x000ee8000c1e9900 */
[----:B------:R-:W3:Y:S01]  /*1e60*/  @!P1 LDG.E.CONSTANT R4, desc[UR6][R4.64] ;  /* 0x0000000604049981 */ /* 0x000ee2000c1e9900 */
[----:B----4-:R-:W-:-:S04]  /*1e70*/  @P0 FFMA R2, R10, R2, R29 ;  /* 0x000000020a020223 */ /* 0x010fc8000000001d */
[----:B--2---:R-:W-:-:S04]  /*1e80*/  @P0 FFMA R29, R15, R12, R2 ;  /* 0x0000000c0f1d0223 */ /* 0x004fc80000000002 */
[----:B---3--:R-:W-:-:S07]  /*1e90*/  @!P1 FFMA R29, R6, R4, R29 ;  /* 0x00000004061d9223 */ /* 0x008fce000000001d */
.L_x_16:
[----:B------:R-:W0:Y:S01]  /*1ea0*/  LDCU UR4, c[0x0][0x3a8] ;  /* 0x00007500ff0477ac */ /* 0x000e220008000800 */
[----:B------:R-:W1:Y:S01]  /*1eb0*/  LDC.64 R4, c[0x0][0x390] ;  /* 0x0000e400ff047b82 */ /* 0x000e620000000a00 */
[----:B------:R-:W-:Y:S01]  /*1ec0*/  IMAD R3, R3, R13, R0 ;  /* 0x0000000d03037224 */ /* 0x000fe200078e0200 */
[----:B------:R-:W-:Y:S02]  /*1ed0*/  MOV R0, RZ ;  /* 0x000000ff00007202 */ /* 0x000fe40000000f00 */
[----:B0-----:R-:W-:Y:S01]  /*1ee0*/  FSETP.NEU.AND P0, PT, RZ, UR4, PT ;  /* 0x00000004ff007c0b */ /* 0x001fe2000bf0d000 */
[----:B-1----:R-:W-:-:S12]  /*1ef0*/  IMAD.WIDE R2, R3, 0x4, R4 ;  /* 0x0000000403027825 */ /* 0x002fd800078e0204 */
[----:B------:R-:W-:Y:S05]  /*1f00*/  @!P0 BRA `(.L_x_35) ;  /* 0x0000000000048947 */ /* 0x000fea0003800000 */
[----:B------:R0:W5:Y:S02]  /*1f10*/  LDG.E R0, desc[UR6][R2.64] ;  /* 0x0000000602007981 */ /* 0x000164000c1e1900 */
.L_x_35:
[----:B------:R-:W1:Y:S01]  /*1f20*/  LDCU UR5, c[0x0][0x3a4] ;  /* 0x00007480ff0577ac */ /* 0x000e620008000800 */
[----:B-----5:R-:W-:-:S04]  /*1f30*/  FMUL R0, R0, UR4 ;  /* 0x0000000400007c20 */ /* 0x020fc80008400000 */
[----:B-1----:R-:W-:-:S05]  /*1f40*/  FFMA R29, R29, UR5, R0 ;  /* 0x000000051d1d7c23 */ /* 0x002fca0008000000 */
[----:B------:R-:W-:Y:S01]  /*1f50*/  STG.E desc[UR6][R2.64], R29 ;  /* 0x0000001d02007986 */ /* 0x000fe2000c101906 */
[----:B------:R-:W-:Y:S05]  /*1f60*/  EXIT ;  /* 0x000000000000794d */ /* 0x000fea0003800000 */
.L_x_36:
        /* <DEDUP_REMOVED lines=9> */
.L_x_39:


//--------------------- .nv.shared._Z13gemm_tiled_opILi16EEvPKfS1_Pfiiiff2OpS3_ --------------------------
	.section	.nv.shared._Z13gemm_tiled_opILi16EEvPKfS1_Pfiiiff2OpS3_,"aw",@nobits
	.sectionflags	@""
	.align	4
.nv.shared._Z13gemm_tiled_opILi16EEvPKfS1_Pfiiiff2OpS3_:
	.zero		3200


//--------------------- .nv.shared.reserved.0     --------------------------
	.section	.nv.shared.reserved.0,"aw",@nobits
	.weak		__nv_reservedSMEM_offset_0_alias
	.size		__nv_reservedSMEM_offset_0_alias, 0, 64
	.other		__nv_reservedSMEM_offset_0_alias,@"STO_CUDA_RESERVED_SHARED STV_DEFAULT"
__nv_reservedSMEM_offset_0_alias:
	.zero		0
	.zero		64


//--------------------- .nv.shared._Z13gemm_tiled_opILi32EEvPKfS1_Pfiiiff2OpS3_ --------------------------
	.section	.nv.shared._Z13gemm_tiled_opILi32EEvPKfS1_Pfiiiff2OpS3_,"aw",@nobits
	.sectionflags	@""
	.align	4
.nv.shared._Z13gemm_tiled_opILi32EEvPKfS1_Pfiiiff2OpS3_:
	.zero		9472


//--------------------- .nv.constant0._Z13gemm_tiled_opILi16EEvPKfS1_Pfiiiff2OpS3_ --------------------------
	.section	.nv.constant0._Z13gemm_tiled_opILi16EEvPKfS1_Pfiiiff2OpS3_,"a",@progbits
	.sectionflags	@""
	.align	4
.nv.constant0._Z13gemm_tiled_opILi16EEvPKfS1_Pfiiiff2OpS3_:
	.zero		948


//--------------------- .nv.constant0._Z13gemm_tiled_opILi32EEvPKfS1_Pfiiiff2OpS3_ --------------------------
	.section	.nv.constant0._Z13gemm_tiled_opILi32EEvPKfS1_Pfiiiff2OpS3_,"a",@progbits
	.sectionflags	@""
	.align	4
.nv.constant0._Z13gemm_tiled_opILi32EEvPKfS1_Pfiiiff2OpS3_:
	.zero		948


//--------------------- .nv.constant0._Z13gemm_naive_opPKfS0_Pfiiiff2OpS2_ --------------------------
	.section	.nv.constant0._Z13gemm_naive_opPKfS0_Pfiiiff2OpS2_,"a",@progbits
	.sectionflags	@""
	.align	4
.nv.constant0._Z13gemm_naive_opPKfS0_Pfiiiff2OpS2_:
	.zero		948


//--------------------- SYMBOLS --------------------------

	.type		.nv.reservedSmem.offset0,@object
	.size		.nv.reservedSmem.offset0,0x4
	.type		.nv.reservedSmem.cap,@object
	.size		.nv.reservedSmem.cap,0x4
